//
// Generated by NVIDIA NVVM Compiler
//
// Compiler Build ID: CL-32267302
// Cuda compilation tools, release 12.0, V12.0.140
// Based on NVVM 7.0.1
//

.version 8.0
.target sm_52
.address_size 64

	// .globl	nullSpace1dBatchKernel

.visible .entry nullSpace1dBatchKernel(
	.param .u32 nullSpace1dBatchKernel_param_0,
	.param .u64 nullSpace1dBatchKernel_param_1,
	.param .u32 nullSpace1dBatchKernel_param_2,
	.param .u64 nullSpace1dBatchKernel_param_3,
	.param .u32 nullSpace1dBatchKernel_param_4,
	.param .u32 nullSpace1dBatchKernel_param_5,
	.param .f64 nullSpace1dBatchKernel_param_6
)
{
	.reg .pred 	%p<42>;
	.reg .b32 	%r<117>;
	.reg .f64 	%fd<90>;
	.reg .b64 	%rd<157>;


	ld.param.u32 	%r62, [nullSpace1dBatchKernel_param_0];
	ld.param.u64 	%rd21, [nullSpace1dBatchKernel_param_1];
	ld.param.u32 	%r59, [nullSpace1dBatchKernel_param_2];
	ld.param.u64 	%rd22, [nullSpace1dBatchKernel_param_3];
	ld.param.u32 	%r60, [nullSpace1dBatchKernel_param_4];
	ld.param.u32 	%r112, [nullSpace1dBatchKernel_param_5];
	ld.param.f64 	%fd10, [nullSpace1dBatchKernel_param_6];
	cvta.to.global.u64 	%rd1, %rd22;
	mov.u32 	%r63, %ntid.x;
	mov.u32 	%r64, %ctaid.x;
	mov.u32 	%r65, %tid.x;
	mad.lo.s32 	%r1, %r64, %r63, %r65;
	setp.ge.s32 	%p2, %r1, %r62;
	@%p2 bra 	$L__BB0_47;

	cvta.to.global.u64 	%rd2, %rd21;
	mul.lo.s32 	%r66, %r1, %r59;
	mul.lo.s32 	%r67, %r66, %r112;
	cvt.s64.s32 	%rd3, %r67;
	mul.lo.s32 	%r68, %r1, %r60;
	cvt.s64.s32 	%rd4, %r68;
	setp.gt.s32 	%p3, %r112, 0;
	@%p3 bra 	$L__BB0_3;
	bra.uni 	$L__BB0_2;

$L__BB0_3:
	add.s32 	%r2, %r112, -1;
	and.b32  	%r3, %r112, 3;
	sub.s32 	%r4, %r112, %r3;
	mul.wide.s32 	%rd5, %r59, 8;
	mov.u32 	%r96, 0;
	mov.u32 	%r97, %r96;
	mov.u32 	%r107, %r96;

$L__BB0_4:
	cvt.s64.s32 	%rd23, %r97;
	add.s64 	%rd6, %rd23, %rd3;
	mul.lo.s32 	%r8, %r96, %r59;
	mov.u32 	%r99, %r97;

$L__BB0_5:
	mov.u32 	%r9, %r99;
	add.s32 	%r73, %r9, %r8;
	cvt.s64.s32 	%rd24, %r73;
	add.s64 	%rd25, %rd24, %rd3;
	shl.b64 	%rd26, %rd25, 3;
	add.s64 	%rd27, %rd2, %rd26;
	ld.global.f64 	%fd11, [%rd27];
	abs.f64 	%fd12, %fd11;
	setp.le.f64 	%p4, %fd12, %fd10;
	setp.lt.s32 	%p5, %r9, %r112;
	and.pred  	%p6, %p5, %p4;
	add.s32 	%r99, %r9, 1;
	@%p6 bra 	$L__BB0_5;

	setp.eq.s32 	%p8, %r9, %r112;
	mov.pred 	%p41, 0;
	@%p8 bra 	$L__BB0_25;

	setp.le.u32 	%p9, %r9, %r97;
	@%p9 bra 	$L__BB0_15;

	setp.lt.u32 	%p10, %r2, 3;
	cvt.s64.s32 	%rd28, %r9;
	add.s64 	%rd7, %rd28, %rd3;
	mov.u32 	%r102, 0;
	@%p10 bra 	$L__BB0_11;

	mov.u32 	%r101, %r4;

$L__BB0_10:
	mul.lo.s32 	%r76, %r102, %r59;
	cvt.s64.s32 	%rd29, %r76;
	add.s64 	%rd30, %rd6, %rd29;
	shl.b64 	%rd31, %rd30, 3;
	add.s64 	%rd32, %rd2, %rd31;
	add.s64 	%rd33, %rd7, %rd29;
	shl.b64 	%rd34, %rd33, 3;
	add.s64 	%rd35, %rd2, %rd34;
	ld.global.f64 	%fd13, [%rd32];
	ld.global.f64 	%fd14, [%rd35];
	st.global.f64 	[%rd32], %fd14;
	st.global.f64 	[%rd35], %fd13;
	add.s64 	%rd36, %rd32, %rd5;
	ld.global.f64 	%fd15, [%rd36];
	add.s64 	%rd37, %rd35, %rd5;
	ld.global.f64 	%fd16, [%rd37];
	st.global.f64 	[%rd36], %fd16;
	st.global.f64 	[%rd37], %fd15;
	add.s64 	%rd38, %rd36, %rd5;
	ld.global.f64 	%fd17, [%rd38];
	add.s64 	%rd39, %rd37, %rd5;
	ld.global.f64 	%fd18, [%rd39];
	st.global.f64 	[%rd38], %fd18;
	st.global.f64 	[%rd39], %fd17;
	add.s64 	%rd40, %rd38, %rd5;
	ld.global.f64 	%fd19, [%rd40];
	add.s64 	%rd41, %rd39, %rd5;
	ld.global.f64 	%fd20, [%rd41];
	st.global.f64 	[%rd40], %fd20;
	st.global.f64 	[%rd41], %fd19;
	add.s32 	%r102, %r102, 4;
	add.s32 	%r101, %r101, -4;
	setp.ne.s32 	%p11, %r101, 0;
	@%p11 bra 	$L__BB0_10;

$L__BB0_11:
	setp.eq.s32 	%p12, %r3, 0;
	@%p12 bra 	$L__BB0_15;

	setp.eq.s32 	%p13, %r3, 1;
	mul.lo.s32 	%r16, %r102, %r59;
	cvt.s64.s32 	%rd42, %r16;
	add.s64 	%rd43, %rd6, %rd42;
	shl.b64 	%rd44, %rd43, 3;
	add.s64 	%rd45, %rd2, %rd44;
	add.s64 	%rd46, %rd7, %rd42;
	shl.b64 	%rd47, %rd46, 3;
	add.s64 	%rd48, %rd2, %rd47;
	ld.global.f64 	%fd21, [%rd45];
	ld.global.f64 	%fd22, [%rd48];
	st.global.f64 	[%rd45], %fd22;
	st.global.f64 	[%rd48], %fd21;
	@%p13 bra 	$L__BB0_15;

	setp.eq.s32 	%p14, %r3, 2;
	add.s32 	%r17, %r16, %r59;
	cvt.s64.s32 	%rd49, %r17;
	add.s64 	%rd50, %rd6, %rd49;
	shl.b64 	%rd51, %rd50, 3;
	add.s64 	%rd52, %rd2, %rd51;
	add.s64 	%rd53, %rd7, %rd49;
	shl.b64 	%rd54, %rd53, 3;
	add.s64 	%rd55, %rd2, %rd54;
	ld.global.f64 	%fd23, [%rd52];
	ld.global.f64 	%fd24, [%rd55];
	st.global.f64 	[%rd52], %fd24;
	st.global.f64 	[%rd55], %fd23;
	@%p14 bra 	$L__BB0_15;

	add.s32 	%r77, %r17, %r59;
	cvt.s64.s32 	%rd56, %r77;
	add.s64 	%rd57, %rd6, %rd56;
	shl.b64 	%rd58, %rd57, 3;
	add.s64 	%rd59, %rd2, %rd58;
	add.s64 	%rd60, %rd7, %rd56;
	shl.b64 	%rd61, %rd60, 3;
	add.s64 	%rd62, %rd2, %rd61;
	ld.global.f64 	%fd25, [%rd59];
	ld.global.f64 	%fd26, [%rd62];
	st.global.f64 	[%rd59], %fd26;
	st.global.f64 	[%rd62], %fd25;

$L__BB0_15:
	add.s32 	%r78, %r8, %r97;
	cvt.s64.s32 	%rd63, %r78;
	add.s64 	%rd64, %rd63, %rd3;
	shl.b64 	%rd65, %rd64, 3;
	add.s64 	%rd8, %rd2, %rd65;
	add.s32 	%r103, %r97, 1;
	setp.ge.s32 	%p16, %r103, %r112;
	mov.pred 	%p41, -1;
	@%p16 bra 	$L__BB0_25;

	ld.global.f64 	%fd1, [%rd8];

$L__BB0_17:
	add.s32 	%r80, %r103, %r8;
	cvt.s64.s32 	%rd66, %r80;
	add.s64 	%rd67, %rd66, %rd3;
	shl.b64 	%rd68, %rd67, 3;
	add.s64 	%rd69, %rd2, %rd68;
	ld.global.f64 	%fd27, [%rd69];
	div.rn.f64 	%fd2, %fd27, %fd1;
	cvt.s64.s32 	%rd70, %r103;
	add.s64 	%rd9, %rd70, %rd3;
	setp.lt.u32 	%p17, %r2, 3;
	mov.u32 	%r106, 0;
	@%p17 bra 	$L__BB0_20;

	mov.u32 	%r105, %r4;

$L__BB0_19:
	mul.lo.s32 	%r82, %r106, %r59;
	cvt.s64.s32 	%rd71, %r82;
	add.s64 	%rd72, %rd6, %rd71;
	shl.b64 	%rd73, %rd72, 3;
	add.s64 	%rd74, %rd2, %rd73;
	ld.global.f64 	%fd28, [%rd74];
	mul.f64 	%fd29, %fd2, %fd28;
	add.s64 	%rd75, %rd9, %rd71;
	shl.b64 	%rd76, %rd75, 3;
	add.s64 	%rd77, %rd2, %rd76;
	ld.global.f64 	%fd30, [%rd77];
	sub.f64 	%fd31, %fd30, %fd29;
	st.global.f64 	[%rd77], %fd31;
	add.s64 	%rd78, %rd74, %rd5;
	ld.global.f64 	%fd32, [%rd78];
	mul.f64 	%fd33, %fd2, %fd32;
	add.s64 	%rd79, %rd77, %rd5;
	ld.global.f64 	%fd34, [%rd79];
	sub.f64 	%fd35, %fd34, %fd33;
	st.global.f64 	[%rd79], %fd35;
	add.s64 	%rd80, %rd78, %rd5;
	ld.global.f64 	%fd36, [%rd80];
	mul.f64 	%fd37, %fd2, %fd36;
	add.s64 	%rd81, %rd79, %rd5;
	ld.global.f64 	%fd38, [%rd81];
	sub.f64 	%fd39, %fd38, %fd37;
	st.global.f64 	[%rd81], %fd39;
	add.s64 	%rd82, %rd80, %rd5;
	ld.global.f64 	%fd40, [%rd82];
	mul.f64 	%fd41, %fd2, %fd40;
	add.s64 	%rd83, %rd81, %rd5;
	ld.global.f64 	%fd42, [%rd83];
	sub.f64 	%fd43, %fd42, %fd41;
	st.global.f64 	[%rd83], %fd43;
	add.s32 	%r106, %r106, 4;
	add.s32 	%r105, %r105, -4;
	setp.ne.s32 	%p18, %r105, 0;
	@%p18 bra 	$L__BB0_19;

$L__BB0_20:
	setp.eq.s32 	%p19, %r3, 0;
	@%p19 bra 	$L__BB0_24;

	setp.eq.s32 	%p20, %r3, 1;
	mul.lo.s32 	%r25, %r106, %r59;
	cvt.s64.s32 	%rd84, %r25;
	add.s64 	%rd85, %rd6, %rd84;
	shl.b64 	%rd86, %rd85, 3;
	add.s64 	%rd87, %rd2, %rd86;
	ld.global.f64 	%fd44, [%rd87];
	mul.f64 	%fd45, %fd2, %fd44;
	add.s64 	%rd88, %rd9, %rd84;
	shl.b64 	%rd89, %rd88, 3;
	add.s64 	%rd90, %rd2, %rd89;
	ld.global.f64 	%fd46, [%rd90];
	sub.f64 	%fd47, %fd46, %fd45;
	st.global.f64 	[%rd90], %fd47;
	@%p20 bra 	$L__BB0_24;

	setp.eq.s32 	%p21, %r3, 2;
	add.s32 	%r26, %r25, %r59;
	cvt.s64.s32 	%rd91, %r26;
	add.s64 	%rd92, %rd6, %rd91;
	shl.b64 	%rd93, %rd92, 3;
	add.s64 	%rd94, %rd2, %rd93;
	ld.global.f64 	%fd48, [%rd94];
	mul.f64 	%fd49, %fd2, %fd48;
	add.s64 	%rd95, %rd9, %rd91;
	shl.b64 	%rd96, %rd95, 3;
	add.s64 	%rd97, %rd2, %rd96;
	ld.global.f64 	%fd50, [%rd97];
	sub.f64 	%fd51, %fd50, %fd49;
	st.global.f64 	[%rd97], %fd51;
	@%p21 bra 	$L__BB0_24;

	add.s32 	%r83, %r26, %r59;
	cvt.s64.s32 	%rd98, %r83;
	add.s64 	%rd99, %rd6, %rd98;
	shl.b64 	%rd100, %rd99, 3;
	add.s64 	%rd101, %rd2, %rd100;
	ld.global.f64 	%fd52, [%rd101];
	mul.f64 	%fd53, %fd2, %fd52;
	add.s64 	%rd102, %rd9, %rd98;
	shl.b64 	%rd103, %rd102, 3;
	add.s64 	%rd104, %rd2, %rd103;
	ld.global.f64 	%fd54, [%rd104];
	sub.f64 	%fd55, %fd54, %fd53;
	st.global.f64 	[%rd104], %fd55;

$L__BB0_24:
	add.s32 	%r103, %r103, 1;
	setp.lt.s32 	%p23, %r103, %r112;
	@%p23 bra 	$L__BB0_17;

$L__BB0_25:
	not.pred 	%p24, %p41;
	selp.u32 	%r84, 1, 0, %p24;
	add.s32 	%r107, %r107, %r84;
	selp.u32 	%r85, 1, 0, %p41;
	add.s32 	%r97, %r97, %r85;
	add.s32 	%r96, %r96, 1;
	setp.lt.s32 	%p25, %r96, %r112;
	@%p25 bra 	$L__BB0_4;
	bra.uni 	$L__BB0_26;

$L__BB0_2:
	mov.u32 	%r107, 0;

$L__BB0_26:
	sub.s32 	%r32, %r112, %r107;
	add.s32 	%r110, %r112, -1;
	setp.le.s32 	%p26, %r110, %r32;
	@%p26 bra 	$L__BB0_33;

	add.s32 	%r86, %r107, -1;
	and.b32  	%r109, %r86, 3;
	setp.eq.s32 	%p27, %r109, 0;
	@%p27 bra 	$L__BB0_30;

$L__BB0_29:
	.pragma "nounroll";
	cvt.s64.s32 	%rd105, %r110;
	add.s64 	%rd106, %rd105, %rd4;
	shl.b64 	%rd107, %rd106, 3;
	add.s64 	%rd108, %rd1, %rd107;
	mov.u64 	%rd109, 0;
	st.global.u64 	[%rd108], %rd109;
	add.s32 	%r110, %r110, -1;
	add.s32 	%r109, %r109, -1;
	setp.ne.s32 	%p28, %r109, 0;
	@%p28 bra 	$L__BB0_29;

$L__BB0_30:
	add.s32 	%r87, %r107, -2;
	setp.lt.u32 	%p29, %r87, 3;
	@%p29 bra 	$L__BB0_33;

$L__BB0_32:
	cvt.s64.s32 	%rd110, %r110;
	add.s64 	%rd111, %rd110, %rd4;
	shl.b64 	%rd112, %rd111, 3;
	add.s64 	%rd113, %rd1, %rd112;
	mov.u64 	%rd114, 0;
	st.global.u64 	[%rd113], %rd114;
	st.global.u64 	[%rd113+-8], %rd114;
	st.global.u64 	[%rd113+-16], %rd114;
	st.global.u64 	[%rd113+-24], %rd114;
	add.s32 	%r110, %r110, -4;
	setp.gt.s32 	%p30, %r110, %r32;
	@%p30 bra 	$L__BB0_32;

$L__BB0_33:
	cvt.s64.s32 	%rd115, %r32;
	add.s64 	%rd116, %rd115, %rd4;
	shl.b64 	%rd117, %rd116, 3;
	add.s64 	%rd118, %rd1, %rd117;
	mov.u64 	%rd119, 4607182418800017408;
	st.global.u64 	[%rd118], %rd119;
	not.b32 	%r88, %r107;
	add.s32 	%r113, %r88, %r112;
	setp.lt.s32 	%p31, %r113, 0;
	@%p31 bra 	$L__BB0_47;

	add.s32 	%r43, %r32, 1;
	shl.b64 	%rd120, %rd3, 3;
	add.s64 	%rd10, %rd2, %rd120;
	shl.b64 	%rd121, %rd4, 3;
	add.s64 	%rd122, %rd1, %rd121;
	add.s64 	%rd11, %rd122, 16;
	mul.wide.s32 	%rd12, %r59, 8;

$L__BB0_35:
	mov.u32 	%r45, %r113;
	cvt.s64.s32 	%rd123, %r45;
	add.s64 	%rd124, %rd123, %rd4;
	shl.b64 	%rd125, %rd124, 3;
	add.s64 	%rd13, %rd1, %rd125;
	mov.u64 	%rd126, 0;
	st.global.u64 	[%rd13], %rd126;

$L__BB0_36:
	mov.u32 	%r46, %r112;
	add.s32 	%r112, %r46, -1;
	setp.lt.s32 	%p32, %r46, 2;
	@%p32 bra 	$L__BB0_38;

	add.s32 	%r89, %r46, -2;
	mad.lo.s32 	%r90, %r89, %r59, %r45;
	cvt.s64.s32 	%rd127, %r90;
	add.s64 	%rd128, %rd127, %rd3;
	shl.b64 	%rd129, %rd128, 3;
	add.s64 	%rd130, %rd2, %rd129;
	ld.global.f64 	%fd56, [%rd130];
	abs.f64 	%fd57, %fd56;
	setp.gt.f64 	%p33, %fd57, %fd10;
	@%p33 bra 	$L__BB0_36;

$L__BB0_38:
	setp.lt.s32 	%p34, %r32, %r46;
	mov.f64 	%fd89, 0d0000000000000000;
	@%p34 bra 	$L__BB0_46;

	sub.s32 	%r91, %r43, %r46;
	and.b32  	%r48, %r91, 3;
	setp.eq.s32 	%p35, %r48, 0;
	mov.f64 	%fd89, 0d0000000000000000;
	mov.u32 	%r115, %r46;
	@%p35 bra 	$L__BB0_43;

	cvt.s64.s32 	%rd131, %r46;
	add.s64 	%rd132, %rd131, %rd4;
	shl.b64 	%rd133, %rd132, 3;
	add.s64 	%rd14, %rd1, %rd133;
	mad.lo.s32 	%r49, %r46, %r59, %r45;
	cvt.s64.s32 	%rd134, %r49;
	add.s64 	%rd135, %rd134, %rd3;
	shl.b64 	%rd136, %rd135, 3;
	add.s64 	%rd137, %rd2, %rd136;
	ld.global.f64 	%fd60, [%rd137];
	ld.global.f64 	%fd61, [%rd14];
	mul.f64 	%fd62, %fd61, %fd60;
	mov.f64 	%fd63, 0d0000000000000000;
	sub.f64 	%fd89, %fd63, %fd62;
	st.global.f64 	[%rd13], %fd89;
	add.s32 	%r115, %r46, 1;
	setp.eq.s32 	%p36, %r48, 1;
	@%p36 bra 	$L__BB0_43;

	add.s32 	%r51, %r49, %r59;
	cvt.s64.s32 	%rd138, %r51;
	add.s64 	%rd139, %rd138, %rd3;
	shl.b64 	%rd140, %rd139, 3;
	add.s64 	%rd141, %rd2, %rd140;
	ld.global.f64 	%fd64, [%rd141];
	ld.global.f64 	%fd65, [%rd14+8];
	mul.f64 	%fd66, %fd65, %fd64;
	sub.f64 	%fd89, %fd89, %fd66;
	st.global.f64 	[%rd13], %fd89;
	add.s32 	%r115, %r46, 2;
	setp.eq.s32 	%p37, %r48, 2;
	@%p37 bra 	$L__BB0_43;

	add.s32 	%r92, %r51, %r59;
	cvt.s64.s32 	%rd142, %r92;
	add.s64 	%rd143, %rd142, %rd3;
	shl.b64 	%rd144, %rd143, 3;
	add.s64 	%rd145, %rd2, %rd144;
	ld.global.f64 	%fd67, [%rd145];
	ld.global.f64 	%fd68, [%rd14+16];
	mul.f64 	%fd69, %fd68, %fd67;
	sub.f64 	%fd89, %fd89, %fd69;
	st.global.f64 	[%rd13], %fd89;
	add.s32 	%r115, %r46, 3;

$L__BB0_43:
	sub.s32 	%r93, %r32, %r46;
	setp.lt.u32 	%p38, %r93, 3;
	@%p38 bra 	$L__BB0_46;

	add.s32 	%r116, %r115, -1;
	mad.lo.s32 	%r94, %r59, %r115, %r45;
	mul.wide.s32 	%rd146, %r94, 8;
	add.s64 	%rd156, %rd10, %rd146;
	mul.wide.s32 	%rd147, %r115, 8;
	add.s64 	%rd155, %rd11, %rd147;

$L__BB0_45:
	ld.global.f64 	%fd70, [%rd156];
	ld.global.f64 	%fd71, [%rd155+-16];
	mul.f64 	%fd72, %fd71, %fd70;
	sub.f64 	%fd73, %fd89, %fd72;
	st.global.f64 	[%rd13], %fd73;
	add.s64 	%rd148, %rd156, %rd12;
	ld.global.f64 	%fd74, [%rd148];
	ld.global.f64 	%fd75, [%rd155+-8];
	mul.f64 	%fd76, %fd75, %fd74;
	sub.f64 	%fd77, %fd73, %fd76;
	st.global.f64 	[%rd13], %fd77;
	add.s64 	%rd149, %rd148, %rd12;
	ld.global.f64 	%fd78, [%rd149];
	ld.global.f64 	%fd79, [%rd155];
	mul.f64 	%fd80, %fd79, %fd78;
	sub.f64 	%fd81, %fd77, %fd80;
	st.global.f64 	[%rd13], %fd81;
	add.s64 	%rd150, %rd149, %rd12;
	add.s64 	%rd156, %rd150, %rd12;
	ld.global.f64 	%fd82, [%rd150];
	ld.global.f64 	%fd83, [%rd155+8];
	mul.f64 	%fd84, %fd83, %fd82;
	sub.f64 	%fd89, %fd81, %fd84;
	st.global.f64 	[%rd13], %fd89;
	add.s64 	%rd155, %rd155, 32;
	add.s32 	%r116, %r116, 4;
	setp.lt.s32 	%p39, %r116, %r32;
	@%p39 bra 	$L__BB0_45;

$L__BB0_46:
	mad.lo.s32 	%r95, %r112, %r59, %r45;
	cvt.s64.s32 	%rd151, %r95;
	add.s64 	%rd152, %rd151, %rd3;
	shl.b64 	%rd153, %rd152, 3;
	add.s64 	%rd154, %rd2, %rd153;
	ld.global.f64 	%fd85, [%rd154];
	div.rn.f64 	%fd86, %fd89, %fd85;
	st.global.f64 	[%rd13], %fd86;
	add.s32 	%r113, %r45, -1;
	setp.gt.s32 	%p40, %r45, 0;
	@%p40 bra 	$L__BB0_35;

$L__BB0_47:
	ret;

}



// ===== COMPILED SASS (sm_100) =====

	.target	sm_100

	.elftype	@"ET_EXEC"


//--------------------- .note.nv.tkinfo           --------------------------
	.section	.note.nv.tkinfo,"",@"SHT_NOTE"
	.sectionflags	@"SHF_NOTE_NV_TKINFO"
	.tkinfo
        /*0018*/ 	.word	0x00000002
        /*0030*/ 	.string	""
        /*0030*/ 	.string	"ptxas"
        /*0030*/ 	.string	"Cuda compilation tools, release 13.0, V13.0.88"
        /*0030*/ 	.string	"Build cuda_13.0.r13.0/compiler.36424714_0"
        /*0030*/ 	.string	"-arch sm_100 "



//--------------------- .note.nv.cuinfo           --------------------------
	.section	.note.nv.cuinfo,"",@"SHT_NOTE"
	.sectionflags	@"SHF_NOTE_NV_CUINFO"
        /*0018*/ 	.short	0x0002
        /*001a*/ 	.short	0x0034
        /*001c*/ 	.short	0x0082
	.zero		2


//--------------------- .nv.info                  --------------------------
	.section	.nv.info,"",@"SHT_CUDA_INFO"
	.align	4


	//----- nvinfo : EIATTR_REGCOUNT
	.align		4
        /*0000*/ 	.byte	0x04, 0x2f
        /*0002*/ 	.short	(.L_1 - .L_0)
	.align		4
.L_0:
        /*0004*/ 	.word	index@(nullSpace1dBatchKernel)
        /*0008*/ 	.word	0x00000028


	//----- nvinfo : EIATTR_FRAME_SIZE
	.align		4
.L_1:
        /*000c*/ 	.byte	0x04, 0x11
        /*000e*/ 	.short	(.L_3 - .L_2)
	.align		4
.L_2:
        /*0010*/ 	.word	index@($__internal_0_$__cuda_sm20_div_rn_f64_full)
        /*0014*/ 	.word	0x00000000


	//----- nvinfo : EIATTR_FRAME_SIZE
	.align		4
.L_3:
        /*0018*/ 	.byte	0x04, 0x11
        /*001a*/ 	.short	(.L_5 - .L_4)
	.align		4
.L_4:
        /*001c*/ 	.word	index@(nullSpace1dBatchKernel)
        /*0020*/ 	.word	0x00000000


	//----- nvinfo : EIATTR_MIN_STACK_SIZE
	.align		4
.L_5:
        /*0024*/ 	.byte	0x04, 0x12
        /*0026*/ 	.short	(.L_7 - .L_6)
	.align		4
.L_6:
        /*0028*/ 	.word	index@(nullSpace1dBatchKernel)
        /*002c*/ 	.word	0x00000000
.L_7:


//--------------------- .nv.compat                --------------------------
	.section	.nv.compat,"",@"SHT_CUDA_COMPAT_INFO"
	.align	4
        /*0000*/ 	.byte	0x02, 0x09, 0x00, 0x00, 0x02, 0x02, 0x01, 0x00, 0x02, 0x05, 0x05, 0x00, 0x03, 0x07, 0x01, 0x01
        /*0010*/ 	.byte	0x02, 0x03, 0x00, 0x00, 0x02, 0x06, 0x01, 0x00, 0x04, 0x0b, 0x08, 0x00, 0x01, 0x00, 0x00, 0x00
        /*0020*/ 	.byte	0x00, 0x00, 0x00, 0x00


//--------------------- .nv.info.nullSpace1dBatchKernel --------------------------
	.section	.nv.info.nullSpace1dBatchKernel,"",@"SHT_CUDA_INFO"
	.sectionflags	@""
	.align	4


	//----- nvinfo : EIATTR_CUDA_API_VERSION
	.align		4
        /*0000*/ 	.byte	0x04, 0x37
        /*0002*/ 	.short	(.L_9 - .L_8)
.L_8:
        /*0004*/ 	.word	0x00000082


	//----- nvinfo : EIATTR_KPARAM_INFO
	.align		4
.L_9:
        /*0008*/ 	.byte	0x04, 0x17
        /*000a*/ 	.short	(.L_11 - .L_10)
.L_10:
        /*000c*/ 	.word	0x00000000
        /*0010*/ 	.short	0x0006
        /*0012*/ 	.short	0x0028
        /*0014*/ 	.byte	0x00, 0xf0, 0x21, 0x00


	//----- nvinfo : EIATTR_KPARAM_INFO
	.align		4
.L_11:
        /*0018*/ 	.byte	0x04, 0x17
        /*001a*/ 	.short	(.L_13 - .L_12)
.L_12:
        /*001c*/ 	.word	0x00000000
        /*0020*/ 	.short	0x0005
        /*0022*/ 	.short	0x0024
        /*0024*/ 	.byte	0x00, 0xf0, 0x11, 0x00


	//----- nvinfo : EIATTR_KPARAM_INFO
	.align		4
.L_13:
        /*0028*/ 	.byte	0x04, 0x17
        /*002a*/ 	.short	(.L_15 - .L_14)
.L_14:
        /*002c*/ 	.word	0x00000000
        /*0030*/ 	.short	0x0004
        /*0032*/ 	.short	0x0020
        /*0034*/ 	.byte	0x00, 0xf0, 0x11, 0x00


	//----- nvinfo : EIATTR_KPARAM_INFO
	.align		4
.L_15:
        /*0038*/ 	.byte	0x04, 0x17
        /*003a*/ 	.short	(.L_17 - .L_16)
.L_16:
        /*003c*/ 	.word	0x00000000
        /*0040*/ 	.short	0x0003
        /*0042*/ 	.short	0x0018
        /*0044*/ 	.byte	0x00, 0xf0, 0x21, 0x00


	//----- nvinfo : EIATTR_KPARAM_INFO
	.align		4
.L_17:
        /*0048*/ 	.byte	0x04, 0x17
        /*004a*/ 	.short	(.L_19 - .L_18)
.L_18:
        /*004c*/ 	.word	0x00000000
        /*0050*/ 	.short	0x0002
        /*0052*/ 	.short	0x0010
        /*0054*/ 	.byte	0x00, 0xf0, 0x11, 0x00


	//----- nvinfo : EIATTR_KPARAM_INFO
	.align		4
.L_19:
        /*0058*/ 	.byte	0x04, 0x17
        /*005a*/ 	.short	(.L_21 - .L_20)
.L_20:
        /*005c*/ 	.word	0x00000000
        /*0060*/ 	.short	0x0001
        /*0062*/ 	.short	0x0008
        /*0064*/ 	.byte	0x00, 0xf0, 0x21, 0x00


	//----- nvinfo : EIATTR_KPARAM_INFO
	.align		4
.L_21:
        /*0068*/ 	.byte	0x04, 0x17
        /*006a*/ 	.short	(.L_23 - .L_22)
.L_22:
        /*006c*/ 	.word	0x00000000
        /*0070*/ 	.short	0x0000
        /*0072*/ 	.short	0x0000
        /*0074*/ 	.byte	0x00, 0xf0, 0x11, 0x00


	//----- nvinfo : EIATTR_SPARSE_MMA_MASK
	.align		4
.L_23:
        /*0078*/ 	.byte	0x03, 0x50
        /*007a*/ 	.short	0x0000


	//----- nvinfo : EIATTR_MAXREG_COUNT
	.align		4
        /*007c*/ 	.byte	0x03, 0x1b
        /*007e*/ 	.short	0x00ff


	//----- nvinfo : EIATTR_MERCURY_ISA_VERSION
	.align		4
        /*0080*/ 	.byte	0x03, 0x5f
        /*0082*/ 	.short	0x0101


	//----- nvinfo : EIATTR_VRC_CTA_INIT_COUNT
	.align		4
        /*0084*/ 	.byte	0x02, 0x4a
	.zero		1
	.zero		1


	//----- nvinfo : EIATTR_EXIT_INSTR_OFFSETS
	.align		4
        /*0088*/ 	.byte	0x04, 0x1c
        /*008a*/ 	.short	(.L_25 - .L_24)


	//   ....[0]....
.L_24:
        /*008c*/ 	.word	0x00000070


	//   ....[1]....
        /*0090*/ 	.word	0x00003510


	//   ....[2]....
        /*0094*/ 	.word	0x00003ec0


	//----- nvinfo : EIATTR_CRS_STACK_SIZE
	.align		4
.L_25:
        /*0098*/ 	.byte	0x04, 0x1e
        /*009a*/ 	.short	(.L_27 - .L_26)
.L_26:
        /*009c*/ 	.word	0x00000000


	//----- nvinfo : EIATTR_CBANK_PARAM_SIZE
	.align		4
.L_27:
        /*00a0*/ 	.byte	0x03, 0x19
        /*00a2*/ 	.short	0x0030


	//----- nvinfo : EIATTR_PARAM_CBANK
	.align		4
        /*00a4*/ 	.byte	0x04, 0x0a
        /*00a6*/ 	.short	(.L_29 - .L_28)
	.align		4
.L_28:
        /*00a8*/ 	.word	index@(.nv.constant0.nullSpace1dBatchKernel)
        /*00ac*/ 	.short	0x0380
        /*00ae*/ 	.short	0x0030


	//----- nvinfo : EIATTR_SW_WAR
	.align		4
.L_29:
        /*00b0*/ 	.byte	0x04, 0x36
        /*00b2*/ 	.short	(.L_31 - .L_30)
.L_30:
        /*00b4*/ 	.word	0x00000008
.L_31:


//--------------------- .nv.callgraph             --------------------------
	.section	.nv.callgraph,"",@"SHT_CUDA_CALLGRAPH"
	.align	4
	.sectionentsize	8
	.align		4
        /*0000*/ 	.word	0x00000000
	.align		4
        /*0004*/ 	.word	0xffffffff
	.align		4
        /*0008*/ 	.word	0x00000000
	.align		4
        /*000c*/ 	.word	0xfffffffe
	.align		4
        /*0010*/ 	.word	0x00000000
	.align		4
        /*0014*/ 	.word	0xfffffffd
	.align		4
        /*0018*/ 	.word	0x00000000
	.align		4
        /*001c*/ 	.word	0xfffffffc


//--------------------- .text.nullSpace1dBatchKernel --------------------------
	.section	.text.nullSpace1dBatchKernel,"ax",@progbits
	.align	128
        .global         nullSpace1dBatchKernel
        .type           nullSpace1dBatchKernel,@function
        .size           nullSpace1dBatchKernel,(.L_x_49 - nullSpace1dBatchKernel)
        .other          nullSpace1dBatchKernel,@"STO_CUDA_ENTRY STV_DEFAULT"
nullSpace1dBatchKernel:
.text.nullSpace1dBatchKernel:
[----:B------:R-:W-:Y:S01]  /*0000*/  LDC R1, c[0x0][0x37c] ;  /* 0x0000df00ff017b82 */ /* 0x000fe20000000800 */
[----:B------:R-:W0:Y:S01]  /*0010*/  S2R R7, SR_CTAID.X ;  /* 0x0000000000077919 */ /* 0x000e220000002500 */
[----:B------:R-:W0:Y:S01]  /*0020*/  LDCU UR4, c[0x0][0x360] ;  /* 0x00006c00ff0477ac */ /* 0x000e220008000800 */
[----:B------:R-:W0:Y:S01]  /*0030*/  S2R R0, SR_TID.X ;  /* 0x0000000000007919 */ /* 0x000e220000002100 */
[----:B------:R-:W1:Y:S01]  /*0040*/  LDCU UR5, c[0x0][0x380] ;  /* 0x00007000ff0577ac */ /* 0x000e620008000800 */
[----:B0-----:R-:W-:-:S05]  /*0050*/  IMAD R7, R7, UR4, R0 ;  /* 0x0000000407077c24 */ /* 0x001fca000f8e0200 */
[----:B-1----:R-:W-:-:S13]  /*0060*/  ISETP.GE.AND P0, PT, R7, UR5, PT ;  /* 0x0000000507007c0c */ /* 0x002fda000bf06270 */
[----:B------:R-:W-:Y:S05]  /*0070*/  @P0 EXIT ;  /* 0x000000000000094d */ /* 0x000fea0003800000 */
[----:B------:R-:W0:Y:S01]  /*0080*/  LDCU.64 UR6, c[0x0][0x3a0] ;  /* 0x00007400ff0677ac */ /* 0x000e220008000a00 */
[----:B------:R-:W1:Y:S01]  /*0090*/  LDCU UR4, c[0x0][0x390] ;  /* 0x00007200ff0477ac */ /* 0x000e620008000800 */
[----:B------:R-:W2:Y:S01]  /*00a0*/  LDCU UR5, c[0x0][0x3a4] ;  /* 0x00007480ff0577ac */ /* 0x000ea20008000800 */
[----:B------:R-:W3:Y:S01]  /*00b0*/  LDCU.64 UR10, c[0x0][0x358] ;  /* 0x00006b00ff0a77ac */ /* 0x000ee20008000a00 */
[----:B0-----:R-:W-:Y:S02]  /*00c0*/  IMAD.U32 R9, RZ, RZ, UR7 ;  /* 0x00000007ff097e24 */ /* 0x001fe4000f8e00ff */
[----:B-1----:R-:W-:-:S03]  /*00d0*/  IMAD R0, R7, UR4, RZ ;  /* 0x0000000407007c24 */ /* 0x002fc6000f8e02ff */
[----:B------:R-:W-:Y:S01]  /*00e0*/  ISETP.GT.AND P0, PT, R9, RZ, PT ;  /* 0x000000ff0900720c */ /* 0x000fe20003f04270 */
[----:B------:R-:W-:Y:S02]  /*00f0*/  IMAD R7, R7, UR6, RZ ;  /* 0x0000000607077c24 */ /* 0x000fe4000f8e02ff */
[----:B------:R-:W-:Y:S02]  /*0100*/  IMAD R5, R0, R9, RZ ;  /* 0x0000000900057224 */ /* 0x000fe400078e02ff */
[----:B--2---:R-:W-:Y:S01]  /*0110*/  IMAD.U32 R3, RZ, RZ, UR5 ;  /* 0x00000005ff037e24 */ /* 0x004fe2000f8e00ff */
[----:B------:R-:W-:Y:S02]  /*0120*/  SHF.R.S32.HI R2, RZ, 0x1f, R7 ;  /* 0x0000001fff027819 */ /* 0x000fe40000011407 */
[----:B------:R-:W-:-:S05]  /*0130*/  SHF.R.S32.HI R0, RZ, 0x1f, R5 ;  /* 0x0000001fff007819 */ /* 0x000fca0000011405 */
[----:B------:R-:W-:Y:S01]  /*0140*/  @!P0 IMAD.MOV.U32 R8, RZ, RZ, RZ ;  /* 0x000000ffff088224 */ /* 0x000fe200078e00ff */
[----:B---3--:R-:W-:Y:S06]  /*0150*/  @!P0 BRA `(.L_x_0) ;  /* 0x0000002c00148947 */ /* 0x008fec0003800000 */
[C---:B------:R-:W-:Y:S01]  /*0160*/  R2UR UR6, R9.reuse ;  /* 0x00000000090672ca */ /* 0x040fe200000e0000 */
[C---:B------:R-:W-:Y:S01]  /*0170*/  VIADD R24, R9.reuse, 0xffffffff ;  /* 0xffffffff09187836 */ /* 0x040fe20000000000 */
[----:B------:R-:W-:Y:S01]  /*0180*/  R2UR UR7, R9 ;  /* 0x00000000090772ca */ /* 0x000fe200000e0000 */
[----:B------:R-:W-:Y:S01]  /*0190*/  IMAD.MOV.U32 R25, RZ, RZ, RZ ;  /* 0x000000ffff197224 */ /* 0x000fe200078e00ff */
[----:B------:R-:W-:Y:S01]  /*01a0*/  UMOV UR4, URZ ;  /* 0x000000ff00047c82 */ /* 0x000fe20008000000 */
[----:B------:R-:W-:-:S08]  /*01b0*/  IMAD.MOV.U32 R8, RZ, RZ, RZ ;  /* 0x000000ffff087224 */ /* 0x000fd000078e00ff */
[----:B------:R-:W-:-:S04]  /*01c0*/  ULOP3.LUT UR6, UR6, 0x3, URZ, 0xc0, !UPT ;  /* 0x0000000306067892 */ /* 0x000fc8000f8ec0ff */
[----:B------:R-:W-:-:S12]  /*01d0*/  UIADD3 UR7, UPT, UPT, -UR6, UR7, URZ ;  /* 0x0000000706077290 */ /* 0x000fd8000fffe1ff */
.L_x_21:
[----:B------:R-:W0:Y:S01]  /*01e0*/  LDCU UR5, c[0x0][0x3a4] ;  /* 0x00007480ff0577ac */ /* 0x000e220008000800 */
[----:B------:R-:W-:Y:S01]  /*01f0*/  IADD3 R28, P0, PT, R5, R25, RZ ;  /* 0x00000019051c7210 */ /* 0x000fe20007f1e0ff */
[----:B------:R-:W-:Y:S01]  /*0200*/  BSSY.RECONVERGENT B0, `(.L_x_1) ;  /* 0x0000015000007945 */ /* 0x000fe20003800200 */
[----:B------:R-:W-:Y:S01]  /*0210*/  IMAD.MOV.U32 R4, RZ, RZ, R25 ;  /* 0x000000ffff047224 */ /* 0x000fe200078e0019 */
[----:B------:R-:W-:Y:S01]  /*0220*/  UMOV UR9, UR4 ;  /* 0x0000000400097c82 */ /* 0x000fe20008000000 */
[----:B------:R-:W-:Y:S01]  /*0230*/  UIADD3 UR4, UPT, UPT, UR4, 0x1, URZ ;  /* 0x0000000104047890 */ /* 0x000fe2000fffe0ff */
[----:B------:R-:W-:Y:S01]  /*0240*/  LEA.HI.X.SX32 R29, R25, R0, 0x1, P0 ;  /* 0x00000000191d7211 */ /* 0x000fe200000f0eff */
[----:B-1----:R-:W1:Y:S01]  /*0250*/  LDCU.64 UR12, c[0x0][0x3a8] ;  /* 0x00007500ff0c77ac */ /* 0x002e620008000a00 */
[----:B0-----:R-:W-:-:S05]  /*0260*/  IMAD.U32 R9, RZ, RZ, UR5 ;  /* 0x00000005ff097e24 */ /* 0x001fca000f8e00ff */
[----:B--234-:R-:W-:-:S13]  /*0270*/  ISETP.LE.AND P2, PT, R9, UR4, PT ;  /* 0x0000000409007c0c */ /* 0x01cfda000bf43270 */
.L_x_2:
[----:B------:R-:W0:Y:S08]  /*0280*/  LDC R37, c[0x0][0x390] ;  /* 0x0000e400ff257b82 */ /* 0x000e300000000800 */
[----:B------:R-:W2:Y:S01]  /*0290*/  LDC.64 R10, c[0x0][0x388] ;  /* 0x0000e200ff0a7b82 */ /* 0x000ea20000000a00 */
[----:B0-----:R-:W-:-:S05]  /*02a0*/  IMAD R6, R37, UR9, R4 ;  /* 0x0000000925067c24 */ /* 0x001fca000f8e0204 */
[----:B------:R-:W-:-:S04]  /*02b0*/  IADD3 R13, P0, PT, R5, R6, RZ ;  /* 0x00000006050d7210 */ /* 0x000fc80007f1e0ff */
[----:B------:R-:W-:Y:S02]  /*02c0*/  LEA.HI.X.SX32 R6, R6, R0, 0x1, P0 ;  /* 0x0000000006067211 */ /* 0x000fe400000f0eff */
[----:B--2---:R-:W-:-:S04]  /*02d0*/  LEA R12, P0, R13, R10, 0x3 ;  /* 0x0000000a0d0c7211 */ /* 0x004fc800078018ff */
[----:B------:R-:W-:-:S06]  /*02e0*/  LEA.HI.X R13, R13, R11, R6, 0x3, P0 ;  /* 0x0000000b0d0d7211 */ /* 0x000fcc00000f1c06 */
[----:B------:R-:W1:Y:S01]  /*02f0*/  LDG.E.64 R12, desc[UR10][R12.64] ;  /* 0x0000000a0c0c7981 */ /* 0x000e62000c1e1b00 */
[C---:B------:R-:W-:Y:S01]  /*0300*/  ISETP.LT.AND P1, PT, R4.reuse, R9, PT ;  /* 0x000000090400720c */ /* 0x040fe20003f21270 */
[----:B------:R-:W-:Y:S02]  /*0310*/  IMAD.MOV.U32 R6, RZ, RZ, R4 ;  /* 0x000000ffff067224 */ /* 0x000fe400078e0004 */
[----:B------:R-:W-:Y:S01]  /*0320*/  VIADD R4, R4, 0x1 ;  /* 0x0000000104047836 */ /* 0x000fe20000000000 */
[----:B-1----:R-:W-:-:S14]  /*0330*/  DSETP.GTU.AND P0, PT, |R12|, UR12, PT ;  /* 0x0000000c0c007e2a */ /* 0x002fdc000bf0c200 */
[----:B------:R-:W-:Y:S05]  /*0340*/  @!P0 BRA P1, `(.L_x_2) ;  /* 0xfffffffc00cc8947 */ /* 0x000fea000083ffff */
[----:B------:R-:W-:Y:S05]  /*0350*/  BSYNC.RECONVERGENT B0 ;  /* 0x0000000000007941 */ /* 0x000fea0003800200 */
.L_x_1:
[----:B------:R-:W-:Y:S01]  /*0360*/  ISETP.NE.AND P1, PT, R6, R9, PT ;  /* 0x000000090600720c */ /* 0x000fe20003f25270 */
[----:B------:R-:W-:Y:S01]  /*0370*/  BSSY.RECONVERGENT B0, `(.L_x_3) ;  /* 0x000029c000007945 */ /* 0x000fe20003800200 */
[----:B------:R-:W-:-:S11]  /*0380*/  PLOP3.LUT P0, PT, PT, PT, PT, 0x8, 0x80 ;  /* 0x000000000080781c */ /* 0x000fd60003f0e170 */
[----:B------:R-:W-:Y:S05]  /*0390*/  @!P1 BRA `(.L_x_4) ;  /* 0x0000002800649947 */ /* 0x000fea0003800000 */
[----:B------:R-:W-:Y:S01]  /*03a0*/  ISETP.GT.U32.AND P0, PT, R6, R25, PT ;  /* 0x000000190600720c */ /* 0x000fe20003f04070 */
[----:B------:R-:W-:-:S12]  /*03b0*/  BSSY.RECONVERGENT B1, `(.L_x_5) ;  /* 0x0000131000017945 */ /* 0x000fd80003800200 */
[----:B------:R-:W-:Y:S05]  /*03c0*/  @!P0 BRA `(.L_x_6) ;  /* 0x0000001000bc8947 */ /* 0x000fea0003800000 */
[----:B------:R-:W-:Y:S01]  /*03d0*/  ISETP.GE.U32.AND P0, PT, R24, 0x3, PT ;  /* 0x000000031800780c */ /* 0x000fe20003f06070 */
[----:B------:R-:W-:Y:S01]  /*03e0*/  UMOV UR5, URZ ;  /* 0x000000ff00057c82 */ /* 0x000fe20008000000 */
[----:B------:R-:W-:-:S04]  /*03f0*/  IADD3 R4, P1, PT, R5, R6, RZ ;  /* 0x0000000605047210 */ /* 0x000fc80007f3e0ff */
[----:B------:R-:W-:-:S07]  /*0400*/  LEA.HI.X.SX32 R6, R6, R0, 0x1, P1 ;  /* 0x0000000006067211 */ /* 0x000fce00008f0eff */
[----:B------:R-:W-:Y:S05]  /*0410*/  @!P0 BRA `(.L_x_7) ;  /* 0x0000000c00e88947 */ /* 0x000fea0003800000 */
[----:B------:R-:W-:Y:S02]  /*0420*/  UISETP.GT.AND UP0, UPT, UR7, URZ, UPT ;  /* 0x000000ff0700728c */ /* 0x000fe4000bf04270 */
[----:B------:R-:W-:-:S07]  /*0430*/  UMOV UR8, UR7 ;  /* 0x0000000700087c82 */ /* 0x000fce0008000000 */
[----:B------:R-:W-:Y:S05]  /*0440*/  BRA.U !UP0, `(.L_x_8) ;  /* 0x0000000d084c7547 */ /* 0x000fea000b800000 */
[----:B------:R-:W-:Y:S02]  /*0450*/  UISETP.GT.AND UP1, UPT, UR8, 0xc, UPT ;  /* 0x0000000c0800788c */ /* 0x000fe4000bf24270 */
[----:B------:R-:W-:-:S07]  /*0460*/  UPLOP3.LUT UP0, UPT, UPT, UPT, UPT, 0x80, 0x8 ;  /* 0x000000000008789c */ /* 0x000fce0003f0f070 */
[----:B------:R-:W-:Y:S05]  /*0470*/  BRA.U !UP1, `(.L_x_9) ;  /* 0x0000000909207547 */ /* 0x000fea000b800000 */
[----:B------:R-:W-:-:S11]  /*0480*/  UPLOP3.LUT UP0, UPT, UPT, UPT, UPT, 0x40, 0x4 ;  /* 0x000000000004789c */ /* 0x000fd60003f0e870 */
.L_x_10:
[----:B0-----:R-:W-:-:S05]  /*0490*/  IMAD R13, R37, UR5, RZ ;  /* 0x00000005250d7c24 */ /* 0x001fca000f8e02ff */
[----:B------:R-:W-:Y:S02]  /*04a0*/  SHF.R.S32.HI R12, RZ, 0x1f, R13 ;  /* 0x0000001fff0c7819 */ /* 0x000fe4000001140d */
[C---:B------:R-:W-:Y:S02]  /*04b0*/  IADD3 R15, P0, PT, R13.reuse, R28, RZ ;  /* 0x0000001c0d0f7210 */ /* 0x040fe40007f1e0ff */
[----:B------:R-:W-:-:S03]  /*04c0*/  IADD3 R13, P1, PT, R13, R4, RZ ;  /* 0x000000040d0d7210 */ /* 0x000fc60007f3e0ff */
[C---:B------:R-:W-:Y:S01]  /*04d0*/  IMAD.X R16, R12.reuse, 0x1, R29, P0 ;  /* 0x000000010c107824 */ /* 0x040fe200000e061d */
[-C--:B------:R-:W-:Y:S01]  /*04e0*/  LEA R22, P0, R15, R10.reuse, 0x3 ;  /* 0x0000000a0f167211 */ /* 0x080fe200078018ff */
[----:B------:R-:W-:Y:S01]  /*04f0*/  IMAD.X R12, R12, 0x1, R6, P1 ;  /* 0x000000010c0c7824 */ /* 0x000fe200008e0606 */
[----:B------:R-:W-:Y:S02]  /*0500*/  LEA R14, P1, R13, R10, 0x3 ;  /* 0x0000000a0d0e7211 */ /* 0x000fe400078218ff */
[-C--:B------:R-:W-:Y:S02]  /*0510*/  LEA.HI.X R23, R15, R11.reuse, R16, 0x3, P0 ;  /* 0x0000000b0f177211 */ /* 0x080fe400000f1c10 */
[----:B------:R-:W-:-:S03]  /*0520*/  LEA.HI.X R15, R13, R11, R12, 0x3, P1 ;  /* 0x0000000b0d0f7211 */ /* 0x000fc600008f1c0c */
[----:B------:R-:W2:Y:S04]  /*0530*/  LDG.E.64 R30, desc[UR10][R22.64] ;  /* 0x0000000a161e7981 */ /* 0x000ea8000c1e1b00 */
[----:B------:R-:W3:Y:S01]  /*0540*/  LDG.E.64 R18, desc[UR10][R14.64] ;  /* 0x0000000a0e127981 */ /* 0x000ee2000c1e1b00 */
[----:B------:R-:W-:-:S04]  /*0550*/  IMAD.WIDE R34, R37, 0x8, R14 ;  /* 0x0000000825227825 */ /* 0x000fc800078e020e */
[C---:B------:R-:W-:Y:S01]  /*0560*/  IMAD.WIDE R16, R37.reuse, 0x8, R22 ;  /* 0x0000000825107825 */ /* 0x040fe200078e0216 */
[----:B---3--:R-:W-:Y:S04]  /*0570*/  STG.E.64 desc[UR10][R22.64], R18 ;  /* 0x0000001216007986 */ /* 0x008fe8000c101b0a */
[----:B--2---:R0:W-:Y:S04]  /*0580*/  STG.E.64 desc[UR10][R14.64], R30 ;  /* 0x0000001e0e007986 */ /* 0x0041e8000c101b0a */
[----:B------:R-:W2:Y:S04]  /*0590*/  LDG.E.64 R32, desc[UR10][R34.64] ;  /* 0x0000000a22207981 */ /* 0x000ea8000c1e1b00 */
[----:B------:R-:W3:Y:S01]  /*05a0*/  LDG.E.64 R12, desc[UR10][R16.64] ;  /* 0x0000000a100c7981 */ /* 0x000ee2000c1e1b00 */
[----:B------:R-:W-:-:S04]  /*05b0*/  IMAD.WIDE R20, R37, 0x8, R34 ;  /* 0x0000000825147825 */ /* 0x000fc800078e0222 */
[C---:B------:R-:W-:Y:S01]  /*05c0*/  IMAD.WIDE R26, R37.reuse, 0x8, R16 ;  /* 0x00000008251a7825 */ /* 0x040fe200078e0210 */
[----:B--2---:R-:W-:Y:S04]  /*05d0*/  STG.E.64 desc[UR10][R16.64], R32 ;  /* 0x0000002010007986 */ /* 0x004fe8000c101b0a */
[----:B---3--:R1:W-:Y:S04]  /*05e0*/  STG.E.64 desc[UR10][R34.64], R12 ;  /* 0x0000000c22007986 */ /* 0x0083e8000c101b0a */
[----:B0-----:R-:W2:Y:S04]  /*05f0*/  LDG.E.64 R14, desc[UR10][R20.64] ;  /* 0x0000000a140e7981 */ /* 0x001ea8000c1e1b00 */
[----:B------:R-:W3:Y:S01]  /*0600*/  LDG.E.64 R22, desc[UR10][R26.64] ;  /* 0x0000000a1a167981 */ /* 0x000ee2000c1e1b00 */
[----:B------:R-:W-:-:S04]  /*0610*/  IMAD.WIDE R18, R37, 0x8, R26 ;  /* 0x0000000825127825 */ /* 0x000fc800078e021a */
[----:B-1----:R-:W-:Y:S01]  /*0620*/  IMAD.WIDE R12, R37, 0x8, R20 ;  /* 0x00000008250c7825 */ /* 0x002fe200078e0214 */
[----:B------:R-:W-:-:S06]  /*0630*/  UIADD3 UR12, UPT, UPT, UR5, 0x4, URZ ;  /* 0x00000004050c7890 */ /* 0x000fcc000fffe0ff */
[----:B------:R-:W-:Y:S01]  /*0640*/  IMAD R33, R37, UR12, RZ ;  /* 0x0000000c25217c24 */ /* 0x000fe2000f8e02ff */
[----:B--2---:R0:W-:Y:S04]  /*0650*/  STG.E.64 desc[UR10][R26.64], R14 ;  /* 0x0000000e1a007986 */ /* 0x0041e8000c101b0a */
[----:B---3--:R1:W-:Y:S04]  /*0660*/  STG.E.64 desc[UR10][R20.64], R22 ;  /* 0x0000001614007986 */ /* 0x0083e8000c101b0a */
[----:B------:R-:W2:Y:S04]  /*0670*/  LDG.E.64 R30, desc[UR10][R12.64] ;  /* 0x0000000a0c1e7981 */ /* 0x000ea8000c1e1b00 */
[----:B------:R-:W3:Y:S01]  /*0680*/  LDG.E.64 R16, desc[UR10][R18.64] ;  /* 0x0000000a12107981 */ /* 0x000ee2000c1e1b00 */
[----:B------:R-:W-:-:S02]  /*0690*/  SHF.R.S32.HI R32, RZ, 0x1f, R33 ;  /* 0x0000001fff207819 */ /* 0x000fc40000011421 */
[C---:B------:R-:W-:Y:S02]  /*06a0*/  IADD3 R34, P0, PT, R33.reuse, R28, RZ ;  /* 0x0000001c21227210 */ /* 0x040fe40007f1e0ff */
[----:B------:R-:W-:-:S03]  /*06b0*/  IADD3 R33, P1, PT, R33, R4, RZ ;  /* 0x0000000421217210 */ /* 0x000fc60007f3e0ff */
[C---:B------:R-:W-:Y:S02]  /*06c0*/  IMAD.X R35, R32.reuse, 0x1, R29, P0 ;  /* 0x0000000120237824 */ /* 0x040fe400000e061d */
[----:B------:R-:W-:Y:S01]  /*06d0*/  IMAD.X R32, R32, 0x1, R6, P1 ;  /* 0x0000000120207824 */ /* 0x000fe200008e0606 */
[CC--:B0-----:R-:W-:Y:S02]  /*06e0*/  LEA R14, P1, R33.reuse, R10.reuse, 0x3 ;  /* 0x0000000a210e7211 */ /* 0x0c1fe400078218ff */
[C---:B------:R-:W-:Y:S02]  /*06f0*/  LEA R26, P0, R34.reuse, R10, 0x3 ;  /* 0x0000000a221a7211 */ /* 0x040fe400078018ff */
[-C--:B------:R-:W-:Y:S02]  /*0700*/  LEA.HI.X R15, R33, R11.reuse, R32, 0x3, P1 ;  /* 0x0000000b210f7211 */ /* 0x080fe400008f1c20 */
[----:B------:R-:W-:Y:S01]  /*0710*/  LEA.HI.X R27, R34, R11, R35, 0x3, P0 ;  /* 0x0000000b221b7211 */ /* 0x000fe200000f1c23 */
[----:B--2---:R0:W-:Y:S04]  /*0720*/  STG.E.64 desc[UR10][R18.64], R30 ;  /* 0x0000001e12007986 */ /* 0x0041e8000c101b0a */
[----:B---3--:R2:W-:Y:S04]  /*0730*/  STG.E.64 desc[UR10][R12.64], R16 ;  /* 0x000000100c007986 */ /* 0x0085e8000c101b0a */
[----:B-1----:R-:W3:Y:S04]  /*0740*/  LDG.E.64 R20, desc[UR10][R26.64] ;  /* 0x0000000a1a147981 */ /* 0x002ee8000c1e1b00 */
[----:B0-----:R-:W4:Y:S01]  /*0750*/  LDG.E.64 R18, desc[UR10][R14.64] ;  /* 0x0000000a0e127981 */ /* 0x001f22000c1e1b00 */
[----:B------:R-:W-:-:S04]  /*0760*/  IMAD.WIDE R34, R37, 0x8, R14 ;  /* 0x0000000825227825 */ /* 0x000fc800078e020e */
[C---:B--2---:R-:W-:Y:S01]  /*0770*/  IMAD.WIDE R16, R37.reuse, 0x8, R26 ;  /* 0x0000000825107825 */ /* 0x044fe200078e021a */
[----:B----4-:R-:W-:Y:S04]  /*0780*/  STG.E.64 desc[UR10][R26.64], R18 ;  /* 0x000000121a007986 */ /* 0x010fe8000c101b0a */
[----:B---3--:R0:W-:Y:S04]  /*0790*/  STG.E.64 desc[UR10][R14.64], R20 ;  /* 0x000000140e007986 */ /* 0x0081e8000c101b0a */
        /* <DEDUP_REMOVED lines=46> */
[----:B---3--:R-:W-:Y:S04]  /*0a80*/  STG.E.64 desc[UR10][R26.64], R30 ;  /* 0x0000001e1a007986 */ /* 0x008fe8000c101b0a */
        /* <DEDUP_REMOVED lines=11> */
[----:B--2---:R-:W-:Y:S04]  /*0b40*/  STG.E.64 desc[UR10][R18.64], R22 ;  /* 0x0000001612007986 */ /* 0x004fe8000c101b0a */
[----:B---3--:R0:W-:Y:S04]  /*0b50*/  STG.E.64 desc[UR10][R12.64], R16 ;  /* 0x000000100c007986 */ /* 0x0081e8000c101b0a */
[----:B0-----:R-:W2:Y:S04]  /*0b60*/  LDG.E.64 R16, desc[UR10][R14.64] ;  /* 0x0000000a0e107981 */ /* 0x001ea8000c1e1b00 */
[----:B------:R-:W3:Y:S01]  /*0b70*/  LDG.E.64 R12, desc[UR10][R20.64] ;  /* 0x0000000a140c7981 */ /* 0x000ee2000c1e1b00 */
[----:B------:R-:W-:-:S04]  /*0b80*/  IMAD.WIDE R30, R37, 0x8, R14 ;  /* 0x00000008251e7825 */ /* 0x000fc800078e020e */
[C---:B------:R-:W-:Y:S01]  /*0b90*/  IMAD.WIDE R34, R37.reuse, 0x8, R20 ;  /* 0x0000000825227825 */ /* 0x040fe200078e0214 */
[----:B--2---:R-:W-:Y:S04]  /*0ba0*/  STG.E.64 desc[UR10][R20.64], R16 ;  /* 0x0000001014007986 */ /* 0x004fe8000c101b0a */
[----:B---3--:R0:W-:Y:S04]  /*0bb0*/  STG.E.64 desc[UR10][R14.64], R12 ;  /* 0x0000000c0e007986 */ /* 0x0081e8000c101b0a */
[----:B------:R-:W2:Y:S04]  /*0bc0*/  LDG.E.64 R26, desc[UR10][R30.64] ;  /* 0x0000000a1e1a7981 */ /* 0x000ea8000c1e1b00 */
[----:B------:R-:W3:Y:S01]  /*0bd0*/  LDG.E.64 R32, desc[UR10][R34.64] ;  /* 0x0000000a22207981 */ /* 0x000ee2000c1e1b00 */
[----:B------:R-:W-:-:S04]  /*0be0*/  IMAD.WIDE R18, R37, 0x8, R30 ;  /* 0x0000000825127825 */ /* 0x000fc800078e021e */
[C---:B------:R-:W-:Y:S01]  /*0bf0*/  IMAD.WIDE R22, R37.reuse, 0x8, R34 ;  /* 0x0000000825167825 */ /* 0x040fe200078e0222 */
[----:B--2---:R-:W-:Y:S04]  /*0c00*/  STG.E.64 desc[UR10][R34.64], R26 ;  /* 0x0000001a22007986 */ /* 0x004fe8000c101b0a */
[----:B---3--:R-:W-:Y:S04]  /*0c10*/  STG.E.64 desc[UR10][R30.64], R32 ;  /* 0x000000201e007986 */ /* 0x008fe8000c101b0a */
[----:B0-----:R-:W2:Y:S04]  /*0c20*/  LDG.E.64 R12, desc[UR10][R18.64] ;  /* 0x0000000a120c7981 */ /* 0x001ea8000c1e1b00 */
[----:B------:R-:W3:Y:S01]  /*0c30*/  LDG.E.64 R20, desc[UR10][R22.64] ;  /* 0x0000000a16147981 */ /* 0x000ee2000c1e1b00 */
[----:B------:R-:W-:-:S04]  /*0c40*/  IMAD.WIDE R14, R37, 0x8, R18 ;  /* 0x00000008250e7825 */ /* 0x000fc800078e0212 */
[----:B------:R-:W-:Y:S01]  /*0c50*/  IMAD.WIDE R16, R37, 0x8, R22 ;  /* 0x0000000825107825 */ /* 0x000fe200078e0216 */
[----:B--2---:R0:W-:Y:S04]  /*0c60*/  STG.E.64 desc[UR10][R22.64], R12 ;  /* 0x0000000c16007986 */ /* 0x0041e8000c101b0a */
[----:B---3--:R1:W-:Y:S04]  /*0c70*/  STG.E.64 desc[UR10][R18.64], R20 ;  /* 0x0000001412007986 */ /* 0x0083e8000c101b0a */
[----:B0-----:R-:W2:Y:S04]  /*0c80*/  LDG.E.64 R12, desc[UR10][R14.64] ;  /* 0x0000000a0e0c7981 */ /* 0x001ea8000c1e1b00 */
[----:B-1----:R-:W3:Y:S01]  /*0c90*/  LDG.E.64 R20, desc[UR10][R16.64] ;  /* 0x0000000a10147981 */ /* 0x002ee2000c1e1b00 */
[----:B------:R-:W-:-:S04]  /*0ca0*/  UIADD3 UR8, UPT, UPT, UR8, -0x10, URZ ;  /* 0xfffffff008087890 */ /* 0x000fc8000fffe0ff */
[----:B------:R-:W-:Y:S02]  /*0cb0*/  UISETP.GT.AND UP1, UPT, UR8, 0xc, UPT ;  /* 0x0000000c0800788c */ /* 0x000fe4000bf24270 */
[----:B------:R-:W-:Y:S01]  /*0cc0*/  UIADD3 UR5, UPT, UPT, UR5, 0x10, URZ ;  /* 0x0000001005057890 */ /* 0x000fe2000fffe0ff */
[----:B--2---:R0:W-:Y:S04]  /*0cd0*/  STG.E.64 desc[UR10][R16.64], R12 ;  /* 0x0000000c10007986 */ /* 0x0041e8000c101b0a */
[----:B---3--:R0:W-:Y:S02]  /*0ce0*/  STG.E.64 desc[UR10][R14.64], R20 ;  /* 0x000000140e007986 */ /* 0x0081e4000c101b0a */
[----:B------:R-:W-:Y:S05]  /*0cf0*/  BRA.U UP1, `(.L_x_10) ;  /* 0xfffffff501e47547 */ /* 0x000fea000b83ffff */
.L_x_9:
[----:B------:R-:W-:-:S09]  /*0d00*/  UISETP.GT.AND UP1, UPT, UR8, 0x4, UPT ;  /* 0x000000040800788c */ /* 0x000fd2000bf24270 */
[----:B------:R-:W-:Y:S05]  /*0d10*/  BRA.U !UP1, `(.L_x_11) ;  /* 0x0000000509107547 */ /* 0x000fea000b800000 */
[----:B0-----:R-:W-:-:S05]  /*0d20*/  IMAD R13, R37, UR5, RZ ;  /* 0x00000005250d7c24 */ /* 0x001fca000f8e02ff */
[----:B------:R-:W-:Y:S02]  /*0d30*/  SHF.R.S32.HI R12, RZ, 0x1f, R13 ;  /* 0x0000001fff0c7819 */ /* 0x000fe4000001140d */
[C---:B------:R-:W-:Y:S02]  /*0d40*/  IADD3 R14, P0, PT, R13.reuse, R28, RZ ;  /* 0x0000001c0d0e7210 */ /* 0x040fe40007f1e0ff */
[----:B------:R-:W-:-:S03]  /*0d50*/  IADD3 R13, P1, PT, R13, R4, RZ ;  /* 0x000000040d0d7210 */ /* 0x000fc60007f3e0ff */
[----:B------:R-:W-:Y:S01]  /*0d60*/  IMAD.X R15, R12, 0x1, R29, P0 ;  /* 0x000000010c0f7824 */ /* 0x000fe200000e061d */
[-C--:B------:R-:W-:Y:S01]  /*0d70*/  LEA R22, P0, R14, R10.reuse, 0x3 ;  /* 0x0000000a0e167211 */ /* 0x080fe200078018ff */
[----:B------:R-:W-:Y:S01]  /*0d80*/  IMAD.X R12, R12, 0x1, R6, P1 ;  /* 0x000000010c0c7824 */ /* 0x000fe200008e0606 */
[C---:B------:R-:W-:Y:S02]  /*0d90*/  LEA R18, P1, R13.reuse, R10, 0x3 ;  /* 0x0000000a0d127211 */ /* 0x040fe400078218ff */
        /* <DEDUP_REMOVED lines=17> */
[C---:B-1----:R-:W-:Y:S01]  /*0eb0*/  IMAD.WIDE R12, R37.reuse, 0x8, R26 ;  /* 0x00000008250c7825 */ /* 0x042fe200078e021a */
[----:B------:R-:W-:Y:S01]  /*0ec0*/  UIADD3 UR12, UPT, UPT, UR5, 0x4, URZ ;  /* 0x00000004050c7890 */ /* 0x000fe2000fffe0ff */
[----:B--2---:R0:W-:Y:S04]  /*0ed0*/  STG.E.64 desc[UR10][R26.64], R18 ;  /* 0x000000121a007986 */ /* 0x0041e8000c101b0a */
[----:B---3--:R-:W-:Y:S04]  /*0ee0*/  STG.E.64 desc[UR10][R20.64], R22 ;  /* 0x0000001614007986 */ /* 0x008fe8000c101b0a */
[----:B------:R-:W2:Y:S04]  /*0ef0*/  LDG.E.64 R32, desc[UR10][R14.64] ;  /* 0x0000000a0e207981 */ /* 0x000ea8000c1e1b00 */
[----:B------:R-:W3:Y:S01]  /*0f00*/  LDG.E.64 R16, desc[UR10][R12.64] ;  /* 0x0000000a0c107981 */ /* 0x000ee2000c1e1b00 */
[----:B------:R-:W-:-:S05]  /*0f10*/  IMAD R31, R37, UR12, RZ ;  /* 0x0000000c251f7c24 */ /* 0x000fca000f8e02ff */
[----:B------:R-:W-:Y:S02]  /*0f20*/  SHF.R.S32.HI R30, RZ, 0x1f, R31 ;  /* 0x0000001fff1e7819 */ /* 0x000fe4000001141f */
[C---:B------:R-:W-:Y:S02]  /*0f30*/  IADD3 R34, P1, PT, R31.reuse, R4, RZ ;  /* 0x000000041f227210 */ /* 0x040fe40007f3e0ff */
[----:B------:R-:W-:-:S03]  /*0f40*/  IADD3 R36, P0, PT, R31, R28, RZ ;  /* 0x0000001c1f247210 */ /* 0x000fc60007f1e0ff */
[----:B------:R-:W-:Y:S01]  /*0f50*/  IMAD.X R35, R30, 0x1, R6, P1 ;  /* 0x000000011e237824 */ /* 0x000fe200008e0606 */
[-C--:B0-----:R-:W-:Y:S01]  /*0f60*/  LEA R26, P1, R34, R10.reuse, 0x3 ;  /* 0x0000000a221a7211 */ /* 0x081fe200078218ff */
[----:B------:R-:W-:Y:S01]  /*0f70*/  IMAD.X R31, R30, 0x1, R29, P0 ;  /* 0x000000011e1f7824 */ /* 0x000fe200000e061d */
[----:B------:R-:W-:Y:S02]  /*0f80*/  LEA R30, P0, R36, R10, 0x3 ;  /* 0x0000000a241e7211 */ /* 0x000fe400078018ff */
[-C--:B------:R-:W-:Y:S02]  /*0f90*/  LEA.HI.X R27, R34, R11.reuse, R35, 0x3, P1 ;  /* 0x0000000b221b7211 */ /* 0x080fe400008f1c23 */
[----:B------:R-:W-:Y:S01]  /*0fa0*/  LEA.HI.X R31, R36, R11, R31, 0x3, P0 ;  /* 0x0000000b241f7211 */ /* 0x000fe200000f1c1f */
[----:B--2---:R0:W-:Y:S04]  /*0fb0*/  STG.E.64 desc[UR10][R12.64], R32 ;  /* 0x000000200c007986 */ /* 0x0041e8000c101b0a */
[----:B---3--:R1:W-:Y:S04]  /*0fc0*/  STG.E.64 desc[UR10][R14.64], R16 ;  /* 0x000000100e007986 */ /* 0x0083e8000c101b0a */
[----:B------:R-:W2:Y:S04]  /*0fd0*/  LDG.E.64 R34, desc[UR10][R26.64] ;  /* 0x0000000a1a227981 */ /* 0x000ea8000c1e1b00 */
[----:B0-----:R-:W3:Y:S01]  /*0fe0*/  LDG.E.64 R12, desc[UR10][R30.64] ;  /* 0x0000000a1e0c7981 */ /* 0x001ee2000c1e1b00 */
[----:B------:R-:W-:-:S04]  /*0ff0*/  IMAD.WIDE R18, R37, 0x8, R30 ;  /* 0x0000000825127825 */ /* 0x000fc800078e021e */
[C---:B-1----:R-:W-:Y:S01]  /*1000*/  IMAD.WIDE R16, R37.reuse, 0x8, R26 ;  /* 0x0000000825107825 */ /* 0x042fe200078e021a */
[----:B--2---:R-:W-:Y:S04]  /*1010*/  STG.E.64 desc[UR10][R30.64], R34 ;  /* 0x000000221e007986 */ /* 0x004fe8000c101b0a */
[----:B---3--:R0:W-:Y:S04]  /*1020*/  STG.E.64 desc[UR10][R26.64], R12 ;  /* 0x0000000c1a007986 */ /* 0x0081e8000c101b0a */
[----:B------:R-:W2:Y:S04]  /*1030*/  LDG.E.64 R20, desc[UR10][R16.64] ;  /* 0x0000000a10147981 */ /* 0x000ea8000c1e1b00 */
[----:B------:R-:W3:Y:S01]  /*1040*/  LDG.E.64 R22, desc[UR10][R18.64] ;  /* 0x0000000a12167981 */ /* 0x000ee2000c1e1b00 */
[----:B------:R-:W-:-:S04]  /*1050*/  IMAD.WIDE R14, R37, 0x8, R16 ;  /* 0x00000008250e7825 */ /* 0x000fc800078e0210 */
[C---:B0-----:R-:W-:Y:S01]  /*1060*/  IMAD.WIDE R12, R37.reuse, 0x8, R18 ;  /* 0x00000008250c7825 */ /* 0x041fe200078e0212 */
[----:B--2---:R-:W-:Y:S04]  /*1070*/  STG.E.64 desc[UR10][R18.64], R20 ;  /* 0x0000001412007986 */ /* 0x004fe8000c101b0a */
[----:B---3--:R0:W-:Y:S04]  /*1080*/  STG.E.64 desc[UR10][R16.64], R22 ;  /* 0x0000001610007986 */ /* 0x0081e8000c101b0a */
[----:B------:R-:W2:Y:S04]  /*1090*/  LDG.E.64 R26, desc[UR10][R14.64] ;  /* 0x0000000a0e1a7981 */ /* 0x000ea8000c1e1b00 */
[----:B------:R-:W3:Y:S01]  /*10a0*/  LDG.E.64 R30, desc[UR10][R12.64] ;  /* 0x0000000a0c1e7981 */ /* 0x000ee2000c1e1b00 */
[----:B------:R-:W-:-:S04]  /*10b0*/  IMAD.WIDE R32, R37, 0x8, R14 ;  /* 0x0000000825207825 */ /* 0x000fc800078e020e */
[----:B------:R-:W-:Y:S01]  /*10c0*/  IMAD.WIDE R34, R37, 0x8, R12 ;  /* 0x0000000825227825 */ /* 0x000fe200078e020c */
[----:B--2---:R1:W-:Y:S04]  /*10d0*/  STG.E.64 desc[UR10][R12.64], R26 ;  /* 0x0000001a0c007986 */ /* 0x0043e8000c101b0a */
[----:B---3--:R1:W-:Y:S04]  /*10e0*/  STG.E.64 desc[UR10][R14.64], R30 ;  /* 0x0000001e0e007986 */ /* 0x0083e8000c101b0a */
[----:B0-----:R-:W2:Y:S04]  /*10f0*/  LDG.E.64 R16, desc[UR10][R32.64] ;  /* 0x0000000a20107981 */ /* 0x001ea8000c1e1b00 */
[----:B------:R-:W3:Y:S01]  /*1100*/  LDG.E.64 R18, desc[UR10][R34.64] ;  /* 0x0000000a22127981 */ /* 0x000ee2000c1e1b00 */
[----:B------:R-:W-:-:S02]  /*1110*/  UIADD3 UR8, UPT, UPT, UR8, -0x8, URZ ;  /* 0xfffffff808087890 */ /* 0x000fc4000fffe0ff */
[----:B------:R-:W-:Y:S02]  /*1120*/  UIADD3 UR5, UPT, UPT, UR5, 0x8, URZ ;  /* 0x0000000805057890 */ /* 0x000fe4000fffe0ff */
[----:B------:R-:W-:Y:S01]  /*1130*/  UPLOP3.LUT UP0, UPT, UPT, UPT, UPT, 0x40, 0x4 ;  /* 0x000000000004789c */ /* 0x000fe20003f0e870 */
[----:B--2---:R1:W-:Y:S04]  /*1140*/  STG.E.64 desc[UR10][R34.64], R16 ;  /* 0x0000001022007986 */ /* 0x0043e8000c101b0a */
[----:B---3--:R1:W-:Y:S06]  /*1150*/  STG.E.64 desc[UR10][R32.64], R18 ;  /* 0x0000001220007986 */ /* 0x0083ec000c101b0a */
.L_x_11:
[----:B------:R-:W-:-:S09]  /*1160*/  UISETP.NE.OR UP0, UPT, UR8, URZ, UP0 ;  /* 0x000000ff0800728c */ /* 0x000fd20008705670 */
[----:B------:R-:W-:Y:S05]  /*1170*/  BRA.U !UP0, `(.L_x_7) ;  /* 0x0000000108907547 */ /* 0x000fea000b800000 */
.L_x_8:
[----:B01----:R-:W-:-:S05]  /*1180*/  IMAD R13, R37, UR5, RZ ;  /* 0x00000005250d7c24 */ /* 0x003fca000f8e02ff */
[----:B------:R-:W-:Y:S02]  /*1190*/  SHF.R.S32.HI R12, RZ, 0x1f, R13 ;  /* 0x0000001fff0c7819 */ /* 0x000fe4000001140d */
[C---:B--2---:R-:W-:Y:S02]  /*11a0*/  IADD3 R15, P0, PT, R13.reuse, R28, RZ ;  /* 0x0000001c0d0f7210 */ /* 0x044fe40007f1e0ff */
        /* <DEDUP_REMOVED lines=11> */
[----:B---3--:R0:W-:Y:S04]  /*1260*/  STG.E.64 desc[UR10][R16.64], R12 ;  /* 0x0000000c10007986 */ /* 0x0081e8000c101b0a */
[----:B--2---:R1:W-:Y:S04]  /*1270*/  STG.E.64 desc[UR10][R14.64], R18 ;  /* 0x000000120e007986 */ /* 0x0043e8000c101b0a */
[----:B------:R-:W2:Y:S04]  /*1280*/  LDG.E.64 R32, desc[UR10][R26.64] ;  /* 0x0000000a1a207981 */ /* 0x000ea8000c1e1b00 */
[----:B------:R-:W3:Y:S01]  /*1290*/  LDG.E.64 R34, desc[UR10][R30.64] ;  /* 0x0000000a1e227981 */ /* 0x000ee2000c1e1b00 */
[----:B0-----:R-:W-:-:S04]  /*12a0*/  IMAD.WIDE R12, R37, 0x8, R26 ;  /* 0x00000008250c7825 */ /* 0x001fc800078e021a */
[C---:B-1----:R-:W-:Y:S01]  /*12b0*/  IMAD.WIDE R18, R37.reuse, 0x8, R30 ;  /* 0x0000000825127825 */ /* 0x042fe200078e021e */
[----:B--2---:R-:W-:Y:S04]  /*12c0*/  STG.E.64 desc[UR10][R30.64], R32 ;  /* 0x000000201e007986 */ /* 0x004fe8000c101b0a */
[----:B---3--:R-:W-:Y:S04]  /*12d0*/  STG.E.64 desc[UR10][R26.64], R34 ;  /* 0x000000221a007986 */ /* 0x008fe8000c101b0a */
[----:B------:R-:W2:Y:S04]  /*12e0*/  LDG.E.64 R20, desc[UR10][R12.64] ;  /* 0x0000000a0c147981 */ /* 0x000ea8000c1e1b00 */
        /* <DEDUP_REMOVED lines=8> */
[----:B------:R-:W-:Y:S02]  /*1370*/  UISETP.NE.AND UP0, UPT, UR8, URZ, UPT ;  /* 0x000000ff0800728c */ /* 0x000fe4000bf05270 */
[----:B------:R-:W-:Y:S01]  /*1380*/  UIADD3 UR5, UPT, UPT, UR5, 0x4, URZ ;  /* 0x0000000405057890 */ /* 0x000fe2000fffe0ff */
[----:B--2---:R2:W-:Y:S04]  /*1390*/  STG.E.64 desc[UR10][R16.64], R20 ;  /* 0x0000001410007986 */ /* 0x0045e8000c101b0a */
[----:B---3--:R2:W-:Y:S02]  /*13a0*/  STG.E.64 desc[UR10][R14.64], R22 ;  /* 0x000000160e007986 */ /* 0x0085e4000c101b0a */
[----:B------:R-:W-:Y:S05]  /*13b0*/  BRA.U UP0, `(.L_x_8) ;  /* 0xfffffffd00707547 */ /* 0x000fea000b83ffff */
.L_x_7:
[----:B------:R-:W-:-:S09]  /*13c0*/  UISETP.NE.AND UP0, UPT, UR6, URZ, UPT ;  /* 0x000000ff0600728c */ /* 0x000fd2000bf05270 */
[----:B------:R-:W-:Y:S05]  /*13d0*/  BRA.U !UP0, `(.L_x_6) ;  /* 0x0000000108b87547 */ /* 0x000fea000b800000 */
[----:B0-2---:R-:W-:-:S05]  /*13e0*/  IMAD R21, R37, UR5, RZ ;  /* 0x0000000525157c24 */ /* 0x005fca000f8e02ff */
[----:B-1----:R-:W-:Y:S02]  /*13f0*/  SHF.R.S32.HI R12, RZ, 0x1f, R21 ;  /* 0x0000001fff0c7819 */ /* 0x002fe40000011415 */
        /* <DEDUP_REMOVED lines=10> */
[----:B------:R-:W-:-:S03]  /*14a0*/  UISETP.NE.AND UP0, UPT, UR6, 0x1, UPT ;  /* 0x000000010600788c */ /* 0x000fc6000bf05270 */
[----:B---3--:R3:W-:Y:S04]  /*14b0*/  STG.E.64 desc[UR10][R18.64], R14 ;  /* 0x0000000e12007986 */ /* 0x0087e8000c101b0a */
[----:B--2---:R3:W-:Y:S02]  /*14c0*/  STG.E.64 desc[UR10][R12.64], R16 ;  /* 0x000000100c007986 */ /* 0x0047e4000c101b0a */
[----:B------:R-:W-:Y:S05]  /*14d0*/  BRA.U !UP0, `(.L_x_6) ;  /* 0x0000000108787547 */ /* 0x000fea000b800000 */
[----:B------:R-:W-:-:S05]  /*14e0*/  IMAD.IADD R21, R21, 0x1, R37 ;  /* 0x0000000115157824 */ /* 0x000fca00078e0225 */
[----:B---3--:R-:W-:Y:S02]  /*14f0*/  SHF.R.S32.HI R12, RZ, 0x1f, R21 ;  /* 0x0000001fff0c7819 */ /* 0x008fe40000011415 */
        /* <DEDUP_REMOVED lines=14> */
[----:B----4-:R-:W-:-:S05]  /*15e0*/  IMAD.IADD R13, R21, 0x1, R37 ;  /* 0x00000001150d7824 */ /* 0x010fca00078e0225 */
[C---:B------:R-:W-:Y:S02]  /*15f0*/  IADD3 R15, P1, PT, R13.reuse, R4, RZ ;  /* 0x000000040d0f7210 */ /* 0x040fe40007f3e0ff */
[----:B------:R-:W-:Y:S02]  /*1600*/  SHF.R.S32.HI R4, RZ, 0x1f, R13 ;  /* 0x0000001fff047819 */ /* 0x000fe4000001140d */
        /* <DEDUP_REMOVED lines=8> */
[----:B------:R-:W3:Y:S04]  /*1690*/  LDG.E.64 R16, desc[UR10][R12.64] ;  /* 0x0000000a0c107981 */ /* 0x000ee8000c1e1b00 */
[----:B--2---:R0:W-:Y:S04]  /*16a0*/  STG.E.64 desc[UR10][R12.64], R18 ;  /* 0x000000120c007986 */ /* 0x0041e8000c101b0a */
[----:B---3--:R0:W-:Y:S02]  /*16b0*/  STG.E.64 desc[UR10][R14.64], R16 ;  /* 0x000000100e007986 */ /* 0x0081e4000c101b0a */
.L_x_6:
[----:B------:R-:W-:Y:S05]  /*16c0*/  BSYNC.RECONVERGENT B1 ;  /* 0x0000000000017941 */ /* 0x000fea0003800200 */
.L_x_5:
[----:B-1----:R-:W-:Y:S01]  /*16d0*/  VIADD R30, R25, 0x1 ;  /* 0x00000001191e7836 */ /* 0x002fe20000000000 */
[----:B------:R-:W-:Y:S01]  /*16e0*/  PLOP3.LUT P0, PT, PT, PT, PT, 0x80, 0x8 ;  /* 0x000000000008781c */ /* 0x000fe20003f0f070 */
[----:B------:R-:W-:-:S03]  /*16f0*/  IMAD R37, R37, UR9, R25 ;  /* 0x0000000925257c24 */ /* 0x000fc6000f8e0219 */
[----:B------:R-:W-:Y:S02]  /*1700*/  ISETP.GE.AND P1, PT, R30, R9, PT ;  /* 0x000000091e00720c */ /* 0x000fe40003f26270 */
[----:B------:R-:W-:-:S04]  /*1710*/  IADD3 R4, P3, PT, R5, R37, RZ ;  /* 0x0000002505047210 */ /* 0x000fc80007f7e0ff */
[----:B0--34-:R-:W-:Y:S02]  /*1720*/  LEA R18, P4, R4, R10, 0x3 ;  /* 0x0000000a04127211 */ /* 0x019fe400078818ff */
[----:B------:R-:W-:-:S04]  /*1730*/  LEA.HI.X.SX32 R37, R37, R0, 0x1, P3 ;  /* 0x0000000025257211 */ /* 0x000fc800018f0eff */
[----:B------:R-:W-:Y:S01]  /*1740*/  LEA.HI.X R19, R4, R11, R37, 0x3, P4 ;  /* 0x0000000b04137211 */ /* 0x000fe200020f1c25 */
[----:B------:R-:W-:Y:S06]  /*1750*/  @P1 BRA `(.L_x_4) ;  /* 0x0000001400741947 */ /* 0x000fec0003800000 */
[----:B------:R-:W5:Y:S02]  /*1760*/  LDG.E.64 R18, desc[UR10][R18.64] ;  /* 0x0000000a12127981 */ /* 0x000f64000c1e1b00 */
.L_x_20:
[----:B0-----:R-:W0:Y:S01]  /*1770*/  LDC R9, c[0x0][0x390] ;  /* 0x0000e400ff097b82 */ /* 0x001e220000000800 */
[----:B-1----:R-:W1:Y:S01]  /*1780*/  LDCU.64 UR12, c[0x0][0x388] ;  /* 0x00007100ff0c77ac */ /* 0x002e620008000a00 */
[----:B0-----:R-:W-:-:S05]  /*1790*/  IMAD R4, R9, UR9, R30 ;  /* 0x0000000909047c24 */ /* 0x001fca000f8e021e */
[----:B------:R-:W-:-:S04]  /*17a0*/  IADD3 R6, P1, PT, R5, R4, RZ ;  /* 0x0000000405067210 */ /* 0x000fc80007f3e0ff */
[----:B------:R-:W-:Y:S02]  /*17b0*/  LEA.HI.X.SX32 R9, R4, R0, 0x1, P1 ;  /* 0x0000000004097211 */ /* 0x000fe400008f0eff */
[----:B-1234-:R-:W-:-:S04]  /*17c0*/  LEA R12, P1, R6, UR12, 0x3 ;  /* 0x0000000c060c7c11 */ /* 0x01efc8000f8218ff */
[----:B------:R-:W-:-:S06]  /*17d0*/  LEA.HI.X R13, R6, UR13, R9, 0x3, P1 ;  /* 0x0000000d060d7c11 */ /* 0x000fcc00088f1c09 */
[----:B------:R-:W3:Y:S01]  /*17e0*/  LDG.E.64 R12, desc[UR10][R12.64] ;  /* 0x0000000a0c0c7981 */ /* 0x000ee2000c1e1b00 */
[----:B-----5:R-:W2:Y:S01]  /*17f0*/  MUFU.RCP64H R11, R19 ;  /* 0x00000013000b7308 */ /* 0x020ea20000001800 */
[----:B------:R-:W-:Y:S01]  /*1800*/  IMAD.MOV.U32 R10, RZ, RZ, 0x1 ;  /* 0x00000001ff0a7424 */ /* 0x000fe200078e00ff */
[----:B------:R-:W-:Y:S05]  /*1810*/  BSSY.RECONVERGENT B1, `(.L_x_12) ;  /* 0x0000015000017945 */ /* 0x000fea0003800200 */
[----:B--2---:R-:W-:-:S08]  /*1820*/  DFMA R14, -R18, R10, 1 ;  /* 0x3ff00000120e742b */ /* 0x004fd0000000010a */
[----:B------:R-:W-:-:S08]  /*1830*/  DFMA R14, R14, R14, R14 ;  /* 0x0000000e0e0e722b */ /* 0x000fd0000000000e */
[----:B------:R-:W-:-:S08]  /*1840*/  DFMA R14, R10, R14, R10 ;  /* 0x0000000e0a0e722b */ /* 0x000fd0000000000a */
[----:B------:R-:W-:-:S08]  /*1850*/  DFMA R10, -R18, R14, 1 ;  /* 0x3ff00000120a742b */ /* 0x000fd0000000010e */
[----:B------:R-:W-:-:S08]  /*1860*/  DFMA R10, R14, R10, R14 ;  /* 0x0000000a0e0a722b */ /* 0x000fd0000000000e */
[----:B---3--:R-:W-:Y:S01]  /*1870*/  DMUL R14, R12, R10 ;  /* 0x0000000a0c0e7228 */ /* 0x008fe20000000000 */
[----:B------:R-:W-:-:S07]  /*1880*/  FSETP.GEU.AND P3, PT, |R13|, 6.5827683646048100446e-37, PT ;  /* 0x036000000d00780b */ /* 0x000fce0003f6e200 */
[----:B------:R-:W-:-:S08]  /*1890*/  DFMA R16, -R18, R14, R12 ;  /* 0x0000000e1210722b */ /* 0x000fd0000000010c */
[----:B------:R-:W-:-:S10]  /*18a0*/  DFMA R10, R10, R16, R14 ;  /* 0x000000100a0a722b */ /* 0x000fd4000000000e */
[----:B------:R-:W-:-:S05]  /*18b0*/  FFMA R4, RZ, R19, R11 ;  /* 0x00000013ff047223 */ /* 0x000fca000000000b */
[----:B------:R-:W-:-:S13]  /*18c0*/  FSETP.GT.AND P1, PT, |R4|, 1.469367938527859385e-39, PT ;  /* 0x001000000400780b */ /* 0x000fda0003f24200 */
[----:B------:R-:W-:Y:S05]  /*18d0*/  @P1 BRA P3, `(.L_x_13) ;  /* 0x0000000000201947 */ /* 0x000fea0001800000 */
[----:B------:R-:W-:Y:S01]  /*18e0*/  IMAD.MOV.U32 R16, RZ, RZ, R12 ;  /* 0x000000ffff107224 */ /* 0x000fe200078e000c */
[----:B------:R-:W-:Y:S01]  /*18f0*/  MOV R4, 0x1940 ;  /* 0x0000194000047802 */ /* 0x000fe20000000f00 */
[----:B------:R-:W-:Y:S02]  /*1900*/  IMAD.MOV.U32 R17, RZ, RZ, R13 ;  /* 0x000000ffff117224 */ /* 0x000fe400078e000d */
[----:B------:R-:W-:Y:S02]  /*1910*/  IMAD.MOV.U32 R14, RZ, RZ, R18 ;  /* 0x000000ffff0e7224 */ /* 0x000fe400078e0012 */
[----:B------:R-:W-:-:S07]  /*1920*/  IMAD.MOV.U32 R15, RZ, RZ, R19 ;  /* 0x000000ffff0f7224 */ /* 0x000fce00078e0013 */
[----:B------:R-:W-:Y:S05]  /*1930*/  CALL.REL.NOINC `($__internal_0_$__cuda_sm20_div_rn_f64_full) ;  /* 0x0000002400647944 */ /* 0x000fea0003c00000 */
[----:B------:R-:W-:Y:S02]  /*1940*/  IMAD.MOV.U32 R10, RZ, RZ, R20 ;  /* 0x000000ffff0a7224 */ /* 0x000fe400078e0014 */
[----:B------:R-:W-:-:S07]  /*1950*/  IMAD.MOV.U32 R11, RZ, RZ, R21 ;  /* 0x000000ffff0b7224 */ /* 0x000fce00078e0015 */
.L_x_13:
[----:B------:R-:W-:Y:S05]  /*1960*/  BSYNC.RECONVERGENT B1 ;  /* 0x0000000000017941 */ /* 0x000fea0003800200 */
.L_x_12:
[----:B------:R-:W-:Y:S01]  /*1970*/  ISETP.GE.U32.AND P3, PT, R24, 0x3, PT ;  /* 0x000000031800780c */ /* 0x000fe20003f66070 */
[----:B------:R-:W-:Y:S01]  /*1980*/  UMOV UR5, URZ ;  /* 0x000000ff00057c82 */ /* 0x000fe20008000000 */
[----:B------:R-:W-:-:S04]  /*1990*/  IADD3 R4, P1, PT, R5, R30, RZ ;  /* 0x0000001e05047210 */ /* 0x000fc80007f3e0ff */
[----:B------:R-:W-:-:S07]  /*19a0*/  LEA.HI.X.SX32 R6, R30, R0, 0x1, P1 ;  /* 0x000000001e067211 */ /* 0x000fce00008f0eff */
[----:B------:R-:W-:Y:S05]  /*19b0*/  @!P3 BRA `(.L_x_14) ;  /* 0x000000100000b947 */ /* 0x000fea0003800000 */
[----:B------:R-:W-:Y:S01]  /*19c0*/  UISETP.GT.AND UP0, UPT, UR7, URZ, UPT ;  /* 0x000000ff0700728c */ /* 0x000fe2000bf04270 */
[----:B------:R-:W0:Y:S01]  /*19d0*/  LDCU.64 UR16, c[0x0][0x388] ;  /* 0x00007100ff1077ac */ /* 0x000e220008000a00 */
[----:B------:R-:W-:-:S07]  /*19e0*/  UMOV UR8, UR7 ;  /* 0x0000000700087c82 */ /* 0x000fce0008000000 */
[----:B------:R-:W-:Y:S05]  /*19f0*/  BRA.U !UP0, `(.L_x_15) ;  /* 0x0000000d085c7547 */ /* 0x000fea000b800000 */
[----:B------:R-:W-:Y:S02]  /*1a00*/  UISETP.GT.AND UP1, UPT, UR8, 0xc, UPT ;  /* 0x0000000c0800788c */ /* 0x000fe4000bf24270 */
[----:B------:R-:W-:-:S07]  /*1a10*/  UPLOP3.LUT UP0, UPT, UPT, UPT, UPT, 0x80, 0x8 ;  /* 0x000000000008789c */ /* 0x000fce0003f0f070 */
[----:B------:R-:W-:Y:S05]  /*1a20*/  BRA.U !UP1, `(.L_x_16) ;  /* 0x0000000909287547 */ /* 0x000fea000b800000 */
[----:B------:R-:W1:Y:S01]  /*1a30*/  LDCU.64 UR14, c[0x0][0x388] ;  /* 0x00007100ff0e77ac */ /* 0x000e620008000a00 */
[----:B------:R-:W-:-:S11]  /*1a40*/  UPLOP3.LUT UP0, UPT, UPT, UPT, UPT, 0x40, 0x4 ;  /* 0x000000000004789c */ /* 0x000fd60003f0e870 */
.L_x_17:
[----:B------:R-:W2:Y:S02]  /*1a50*/  LDC R9, c[0x0][0x390] ;  /* 0x0000e400ff097b82 */ /* 0x000ea40000000800 */
[----:B--23--:R-:W-:-:S05]  /*1a60*/  IMAD R13, R9, UR5, RZ ;  /* 0x00000005090d7c24 */ /* 0x00cfca000f8e02ff */
[----:B------:R-:W-:Y:S02]  /*1a70*/  SHF.R.S32.HI R12, RZ, 0x1f, R13 ;  /* 0x0000001fff0c7819 */ /* 0x000fe4000001140d */
[C---:B------:R-:W-:Y:S02]  /*1a80*/  IADD3 R15, P1, PT, R13.reuse, R28, RZ ;  /* 0x0000001c0d0f7210 */ /* 0x040fe40007f3e0ff */
[----:B------:R-:W-:-:S03]  /*1a90*/  IADD3 R13, P3, PT, R13, R4, RZ ;  /* 0x000000040d0d7210 */ /* 0x000fc60007f7e0ff */
[C---:B------:R-:W-:Y:S01]  /*1aa0*/  IMAD.X R20, R12.reuse, 0x1, R29, P1 ;  /* 0x000000010c147824 */ /* 0x040fe200008e061d */
[----:B-1----:R-:W-:Y:S01]  /*1ab0*/  LEA R14, P1, R15, UR14, 0x3 ;  /* 0x0000000e0f0e7c11 */ /* 0x002fe2000f8218ff */
[----:B------:R-:W-:Y:S01]  /*1ac0*/  IMAD.X R12, R12, 0x1, R6, P3 ;  /* 0x000000010c0c7824 */ /* 0x000fe200018e0606 */
[----:B------:R-:W-:Y:S02]  /*1ad0*/  LEA R16, P3, R13, UR14, 0x3 ;  /* 0x0000000e0d107c11 */ /* 0x000fe4000f8618ff */
[----:B------:R-:W-:Y:S02]  /*1ae0*/  LEA.HI.X R15, R15, UR15, R20, 0x3, P1 ;  /* 0x0000000f0f0f7c11 */ /* 0x000fe400088f1c14 */
[----:B------:R-:W-:-:S03]  /*1af0*/  LEA.HI.X R17, R13, UR15, R12, 0x3, P3 ;  /* 0x0000000f0d117c11 */ /* 0x000fc600098f1c0c */
[----:B------:R-:W2:Y:S04]  /*1b00*/  LDG.E.64 R12, desc[UR10][R14.64] ;  /* 0x0000000a0e0c7981 */ /* 0x000ea8000c1e1b00 */
[----:B------:R-:W2:Y:S01]  /*1b10*/  LDG.E.64 R20, desc[UR10][R16.64] ;  /* 0x0000000a10147981 */ /* 0x000ea2000c1e1b00 */
[----:B------:R-:W-:-:S04]  /*1b20*/  IMAD.WIDE R36, R9, 0x8, R14 ;  /* 0x0000000809247825 */ /* 0x000fc800078e020e */
[----:B------:R-:W-:Y:S01]  /*1b30*/  IMAD.WIDE R34, R9, 0x8, R16 ;  /* 0x0000000809227825 */ /* 0x000fe200078e0210 */
[----:B--2---:R-:W-:-:S07]  /*1b40*/  DFMA R20, R12, -R10, R20 ;  /* 0x8000000a0c14722b */ /* 0x004fce0000000014 */
[----:B------:R1:W-:Y:S04]  /*1b50*/  STG.E.64 desc[UR10][R16.64], R20 ;  /* 0x0000001410007986 */ /* 0x0003e8000c101b0a */
[----:B------:R-:W2:Y:S04]  /*1b60*/  LDG.E.64 R12, desc[UR10][R36.64] ;  /* 0x0000000a240c7981 */ /* 0x000ea8000c1e1b00 */
[----:B------:R-:W2:Y:S01]  /*1b70*/  LDG.E.64 R32, desc[UR10][R34.64] ;  /* 0x0000000a22207981 */ /* 0x000ea2000c1e1b00 */
[----:B------:R-:W-:Y:S01]  /*1b80*/  IMAD.WIDE R26, R9, 0x8, R34 ;  /* 0x00000008091a7825 */ /* 0x000fe200078e0222 */
[----:B--2---:R-:W-:-:S03]  /*1b90*/  DFMA R32, R12, -R10, R32 ;  /* 0x8000000a0c20722b */ /* 0x004fc60000000020 */
[----:B------:R-:W-:-:S04]  /*1ba0*/  IMAD.WIDE R12, R9, 0x8, R36 ;  /* 0x00000008090c7825 */ /* 0x000fc800078e0224 */
[----:B------:R2:W-:Y:S04]  /*1bb0*/  STG.E.64 desc[UR10][R34.64], R32 ;  /* 0x0000002022007986 */ /* 0x0005e8000c101b0a */
[----:B-1----:R-:W3:Y:S04]  /*1bc0*/  LDG.E.64 R16, desc[UR10][R12.64] ;  /* 0x0000000a0c107981 */ /* 0x002ee8000c1e1b00 */
[----:B------:R-:W3:Y:S01]  /*1bd0*/  LDG.E.64 R14, desc[UR10][R26.64] ;  /* 0x0000000a1a0e7981 */ /* 0x000ee2000c1e1b00 */
[----:B------:R-:W-:-:S04]  /*1be0*/  IMAD.WIDE R22, R9, 0x8, R12 ;  /* 0x0000000809167825 */ /* 0x000fc800078e020c */
[----:B------:R-:W-:Y:S01]  /*1bf0*/  IMAD.WIDE R20, R9, 0x8, R26 ;  /* 0x0000000809147825 */ /* 0x000fe200078e021a */
[----:B------:R-:W-:Y:S01]  /*1c00*/  UIADD3 UR12, UPT, UPT, UR5, 0x4, URZ ;  /* 0x00000004050c7890 */ /* 0x000fe2000fffe0ff */
[----:B---3--:R-:W-:-:S07]  /*1c10*/  DFMA R14, R16, -R10, R14 ;  /* 0x8000000a100e722b */ /* 0x008fce000000000e */
[----:B------:R1:W-:Y:S04]  /*1c20*/  STG.E.64 desc[UR10][R26.64], R14 ;  /* 0x0000000e1a007986 */ /* 0x0003e8000c101b0a */
[----:B------:R-:W3:Y:S04]  /*1c30*/  LDG.E.64 R22, desc[UR10][R22.64] ;  /* 0x0000000a16167981 */ /* 0x000ee8000c1e1b00 */
[----:B------:R-:W3:Y:S01]  /*1c40*/  LDG.E.64 R16, desc[UR10][R20.64] ;  /* 0x0000000a14107981 */ /* 0x000ee2000c1e1b00 */
[----:B------:R-:W-:-:S05]  /*1c50*/  IMAD R31, R9, UR12, RZ ;  /* 0x0000000c091f7c24 */ /* 0x000fca000f8e02ff */
[----:B--2---:R-:W-:Y:S02]  /*1c60*/  SHF.R.S32.HI R32, RZ, 0x1f, R31 ;  /* 0x0000001fff207819 */ /* 0x004fe4000001141f */
[C---:B------:R-:W-:Y:S02]  /*1c70*/  IADD3 R13, P1, PT, R31.reuse, R28, RZ ;  /* 0x0000001c1f0d7210 */ /* 0x040fe40007f3e0ff */
[----:B------:R-:W-:-:S03]  /*1c80*/  IADD3 R31, P3, PT, R31, R4, RZ ;  /* 0x000000041f1f7210 */ /* 0x000fc60007f7e0ff */
[C---:B------:R-:W-:Y:S01]  /*1c90*/  IMAD.X R34, R32.reuse, 0x1, R29, P1 ;  /* 0x0000000120227824 */ /* 0x040fe200008e061d */
[----:B------:R-:W-:Y:S01]  /*1ca0*/  LEA R12, P1, R13, UR14, 0x3 ;  /* 0x0000000e0d0c7c11 */ /* 0x000fe2000f8218ff */
[----:B------:R-:W-:Y:S01]  /*1cb0*/  IMAD.X R32, R32, 0x1, R6, P3 ;  /* 0x0000000120207824 */ /* 0x000fe200018e0606 */
[----:B-1----:R-:W-:Y:S02]  /*1cc0*/  LEA R14, P3, R31, UR14, 0x3 ;  /* 0x0000000e1f0e7c11 */ /* 0x002fe4000f8618ff */
[----:B------:R-:W-:Y:S02]  /*1cd0*/  LEA.HI.X R13, R13, UR15, R34, 0x3, P1 ;  /* 0x0000000f0d0d7c11 */ /* 0x000fe400088f1c22 */
[----:B------:R-:W-:Y:S01]  /*1ce0*/  LEA.HI.X R15, R31, UR15, R32, 0x3, P3 ;  /* 0x0000000f1f0f7c11 */ /* 0x000fe200098f1c20 */
[----:B---3--:R-:W-:-:S07]  /*1cf0*/  DFMA R36, R22, -R10, R16 ;  /* 0x8000000a1624722b */ /* 0x008fce0000000010 */
[----:B------:R1:W-:Y:S04]  /*1d00*/  STG.E.64 desc[UR10][R20.64], R36 ;  /* 0x0000002414007986 */ /* 0x0003e8000c101b0a */
[----:B------:R-:W2:Y:S04]  /*1d10*/  LDG.E.64 R22, desc[UR10][R12.64] ;  /* 0x0000000a0c167981 */ /* 0x000ea8000c1e1b00 */
[----:B------:R-:W2:Y:S01]  /*1d20*/  LDG.E.64 R16, desc[UR10][R14.64] ;  /* 0x0000000a0e107981 */ /* 0x000ea2000c1e1b00 */
[----:B------:R-:W-:Y:S01]  /*1d30*/  IMAD.WIDE R26, R9, 0x8, R14 ;  /* 0x00000008091a7825 */ /* 0x000fe200078e020e */
[----:B--2---:R-:W-:-:S03]  /*1d40*/  DFMA R16, R22, -R10, R16 ;  /* 0x8000000a1610722b */ /* 0x004fc60000000010 */
[----:B------:R-:W-:-:S04]  /*1d50*/  IMAD.WIDE R22, R9, 0x8, R12 ;  /* 0x0000000809167825 */ /* 0x000fc800078e020c */
[----:B------:R2:W-:Y:S04]  /*1d60*/  STG.E.64 desc[UR10][R14.64], R16 ;  /* 0x000000100e007986 */ /* 0x0005e8000c101b0a */
[----:B------:R-:W3:Y:S04]  /*1d70*/  LDG.E.64 R34, desc[UR10][R22.64] ;  /* 0x0000000a16227981 */ /* 0x000ee8000c1e1b00 */
[----:B------:R-:W3:Y:S01]  /*1d80*/  LDG.E.64 R32, desc[UR10][R26.64] ;  /* 0x0000000a1a207981 */ /* 0x000ee2000c1e1b00 */
[----:B-1----:R-:W-:Y:S01]  /*1d90*/  IMAD.WIDE R20, R9, 0x8, R26 ;  /* 0x0000000809147825 */ /* 0x002fe200078e021a */
[----:B---3--:R-:W-:-:S03]  /*1da0*/  DFMA R32, R34, -R10, R32 ;  /* 0x8000000a2220722b */ /* 0x008fc60000000020 */
[----:B------:R-:W-:-:S04]  /*1db0*/  IMAD.WIDE R34, R9, 0x8, R22 ;  /* 0x0000000809227825 */ /* 0x000fc800078e0216 */
[----:B------:R1:W-:Y:S04]  /*1dc0*/  STG.E.64 desc[UR10][R26.64], R32 ;  /* 0x000000201a007986 */ /* 0x0003e8000c101b0a */
[----:B------:R-:W3:Y:S04]  /*1dd0*/  LDG.E.64 R12, desc[UR10][R34.64] ;  /* 0x0000000a220c7981 */ /* 0x000ee8000c1e1b00 */
[----:B------:R-:W3:Y:S01]  /*1de0*/  LDG.E.64 R36, desc[UR10][R20.64] ;  /* 0x0000000a14247981 */ /* 0x000ee2000c1e1b00 */
[----:B------:R-:W-:Y:S01]  /*1df0*/  IMAD.WIDE R22, R9, 0x8, R34 ;  /* 0x0000000809167825 */ /* 0x000fe200078e0222 */
[----:B------:R-:W-:-:S06]  /*1e00*/  UIADD3 UR12, UPT, UPT, UR5, 0x8, URZ ;  /* 0x00000008050c7890 */ /* 0x000fcc000fffe0ff */
[C---:B--2---:R-:W-:Y:S01]  /*1e10*/  IMAD R17, R9.reuse, UR12, RZ ;  /* 0x0000000c09117c24 */ /* 0x044fe2000f8e02ff */
[----:B---3--:R-:W-:Y:S01]  /*1e20*/  DFMA R36, R12, -R10, R36 ;  /* 0x8000000a0c24722b */ /* 0x008fe20000000024 */
[----:B------:R-:W-:-:S06]  /*1e30*/  IMAD.WIDE R12, R9, 0x8, R20 ;  /* 0x00000008090c7825 */ /* 0x000fcc00078e0214 */
[----:B------:R2:W-:Y:S04]  /*1e40*/  STG.E.64 desc[UR10][R20.64], R36 ;  /* 0x0000002414007986 */ /* 0x0005e8000c101b0a */
[----:B------:R-:W3:Y:S04]  /*1e50*/  LDG.E.64 R22, desc[UR10][R22.64] ;  /* 0x0000000a16167981 */ /* 0x000ee8000c1e1b00 */
[----:B------:R-:W3:Y:S01]  /*1e60*/  LDG.E.64 R14, desc[UR10][R12.64] ;  /* 0x0000000a0c0e7981 */ /* 0x000ee2000c1e1b00 */
[----:B-1----:R-:W-:Y:S02]  /*1e70*/  SHF.R.S32.HI R26, RZ, 0x1f, R17 ;  /* 0x0000001fff1a7819 */ /* 0x002fe40000011411 */
[----:B------:R-:W-:-:S02]  /*1e80*/  IADD3 R27, P1, PT, R17, R28, RZ ;  /* 0x0000001c111b7210 */ /* 0x000fc40007f3e0ff */
[----:B------:R-:W-:-:S03]  /*1e90*/  IADD3 R31, P3, PT, R17, R4, RZ ;  /* 0x00000004111f7210 */ /* 0x000fc60007f7e0ff */
[C---:B------:R-:W-:Y:S01]  /*1ea0*/  IMAD.X R34, R26.reuse, 0x1, R29, P1 ;  /* 0x000000011a227824 */ /* 0x040fe200008e061d */
[----:B------:R-:W-:Y:S01]  /*1eb0*/  LEA R16, P1, R27, UR14, 0x3 ;  /* 0x0000000e1b107c11 */ /* 0x000fe2000f8218ff */
[----:B------:R-:W-:Y:S01]  /*1ec0*/  IMAD.X R32, R26, 0x1, R6, P3 ;  /* 0x000000011a207824 */ /* 0x000fe200018e0606 */
[----:B--2---:R-:W-:Y:S02]  /*1ed0*/  LEA R20, P3, R31, UR14, 0x3 ;  /* 0x0000000e1f147c11 */ /* 0x004fe4000f8618ff */
[----:B------:R-:W-:Y:S02]  /*1ee0*/  LEA.HI.X R17, R27, UR15, R34, 0x3, P1 ;  /* 0x0000000f1b117c11 */ /* 0x000fe400088f1c22 */
[----:B------:R-:W-:Y:S01]  /*1ef0*/  LEA.HI.X R21, R31, UR15, R32, 0x3, P3 ;  /* 0x0000000f1f157c11 */ /* 0x000fe200098f1c20 */
[----:B---3--:R-:W-:-:S07]  /*1f00*/  DFMA R26, R22, -R10, R14 ;  /* 0x8000000a161a722b */ /* 0x008fce000000000e */
[----:B------:R1:W-:Y:S04]  /*1f10*/  STG.E.64 desc[UR10][R12.64], R26 ;  /* 0x0000001a0c007986 */ /* 0x0003e8000c101b0a */
[----:B------:R-:W2:Y:S04]  /*1f20*/  LDG.E.64 R22, desc[UR10][R16.64] ;  /* 0x0000000a10167981 */ /* 0x000ea8000c1e1b00 */
[----:B------:R-:W2:Y:S01]  /*1f30*/  LDG.E.64 R14, desc[UR10][R20.64] ;  /* 0x0000000a140e7981 */ /* 0x000ea2000c1e1b00 */
[----:B-1----:R-:W-:Y:S01]  /*1f40*/  IMAD.WIDE R26, R9, 0x8, R16 ;  /* 0x00000008091a7825 */ /* 0x002fe200078e0210 */
[----:B--2---:R-:W-:-:S03]  /*1f50*/  DFMA R14, R22, -R10, R14 ;  /* 0x8000000a160e722b */ /* 0x004fc6000000000e */
[----:B------:R-:W-:-:S04]  /*1f60*/  IMAD.WIDE R22, R9, 0x8, R20 ;  /* 0x0000000809167825 */ /* 0x000fc800078e0214 */
[----:B------:R1:W-:Y:S04]  /*1f70*/  STG.E.64 desc[UR10][R20.64], R14 ;  /* 0x0000000e14007986 */ /* 0x0003e8000c101b0a */
[----:B------:R-:W2:Y:S04]  /*1f80*/  LDG.E.64 R32, desc[UR10][R26.64] ;  /* 0x0000000a1a207981 */ /* 0x000ea8000c1e1b00 */
[----:B------:R-:W2:Y:S01]  /*1f90*/  LDG.E.64 R34, desc[UR10][R22.64] ;  /* 0x0000000a16227981 */ /* 0x000ea2000c1e1b00 */
[----:B------:R-:W-:Y:S01]  /*1fa0*/  IMAD.WIDE R36, R9, 0x8, R26 ;  /* 0x0000000809247825 */ /* 0x000fe200078e021a */
[----:B--2---:R-:W-:-:S03]  /*1fb0*/  DFMA R34, R32, -R10, R34 ;  /* 0x8000000a2022722b */ /* 0x004fc60000000022 */
[----:B------:R-:W-:-:S04]  /*1fc0*/  IMAD.WIDE R32, R9, 0x8, R22 ;  /* 0x0000000809207825 */ /* 0x000fc800078e0216 */
[----:B------:R2:W-:Y:S04]  /*1fd0*/  STG.E.64 desc[UR10][R22.64], R34 ;  /* 0x0000002216007986 */ /* 0x0005e8000c101b0a */
[----:B------:R3:W4:Y:S04]  /*1fe0*/  LDG.E.64 R16, desc[UR10][R36.64] ;  /* 0x0000000a24107981 */ /* 0x000728000c1e1b00 */
[----:B------:R-:W4:Y:S01]  /*1ff0*/  LDG.E.64 R12, desc[UR10][R32.64] ;  /* 0x0000000a200c7981 */ /* 0x000f22000c1e1b00 */
[----:B---3--:R-:W-:Y:S01]  /*2000*/  IMAD.WIDE R36, R9, 0x8, R36 ;  /* 0x0000000809247825 */ /* 0x008fe200078e0224 */
[----:B------:R-:W-:Y:S01]  /*2010*/  UIADD3 UR12, UPT, UPT, UR5, 0xc, URZ ;  /* 0x0000000c050c7890 */ /* 0x000fe2000fffe0ff */
[----:B----4-:R-:W-:-:S02]  /*2020*/  DFMA R26, R16, -R10, R12 ;  /* 0x8000000a101a722b */ /* 0x010fc4000000000c */
[----:B------:R-:W-:-:S05]  /*2030*/  IMAD.WIDE R12, R9, 0x8, R32 ;  /* 0x00000008090c7825 */ /* 0x000fca00078e0220 */
[----:B------:R3:W-:Y:S04]  /*2040*/  STG.E.64 desc[UR10][R32.64], R26 ;  /* 0x0000001a20007986 */ /* 0x0007e8000c101b0a */
[----:B-1----:R-:W4:Y:S04]  /*2050*/  LDG.E.64 R14, desc[UR10][R36.64] ;  /* 0x0000000a240e7981 */ /* 0x002f28000c1e1b00 */
[----:B------:R-:W4:Y:S01]  /*2060*/  LDG.E.64 R16, desc[UR10][R12.64] ;  /* 0x0000000a0c107981 */ /* 0x000f22000c1e1b00 */
[----:B------:R-:W-:-:S05]  /*2070*/  IMAD R21, R9, UR12, RZ ;  /* 0x0000000c09157c24 */ /* 0x000fca000f8e02ff */
[----:B--2---:R-:W-:Y:S02]  /*2080*/  SHF.R.S32.HI R22, RZ, 0x1f, R21 ;  /* 0x0000001fff167819 */ /* 0x004fe40000011415 */
[C---:B------:R-:W-:Y:S02]  /*2090*/  IADD3 R31, P1, PT, R21.reuse, R28, RZ ;  /* 0x0000001c151f7210 */ /* 0x040fe40007f3e0ff */
[----:B------:R-:W-:-:S03]  /*20a0*/  IADD3 R23, P3, PT, R21, R4, RZ ;  /* 0x0000000415177210 */ /* 0x000fc60007f7e0ff */
[C---:B------:R-:W-:Y:S01]  /*20b0*/  IMAD.X R21, R22.reuse, 0x1, R29, P1 ;  /* 0x0000000116157824 */ /* 0x040fe200008e061d */
[----:B------:R-:W-:Y:S01]  /*20c0*/  LEA R20, P1, R31, UR14, 0x3 ;  /* 0x0000000e1f147c11 */ /* 0x000fe2000f8218ff */
[----:B------:R-:W-:Y:S01]  /*20d0*/  IMAD.X R34, R22, 0x1, R6, P3 ;  /* 0x0000000116227824 */ /* 0x000fe200018e0606 */
[----:B------:R-:W-:Y:S02]  /*20e0*/  LEA R22, P3, R23, UR14, 0x3 ;  /* 0x0000000e17167c11 */ /* 0x000fe4000f8618ff */
[----:B------:R-:W-:Y:S02]  /*20f0*/  LEA.HI.X R21, R31, UR15, R21, 0x3, P1 ;  /* 0x0000000f1f157c11 */ /* 0x000fe400088f1c15 */
[----:B------:R-:W-:Y:S01]  /*2100*/  LEA.HI.X R23, R23, UR15, R34, 0x3, P3 ;  /* 0x0000000f17177c11 */ /* 0x000fe200098f1c22 */
[----:B----4-:R-:W-:-:S07]  /*2110*/  DFMA R36, R14, -R10, R16 ;  /* 0x8000000a0e24722b */ /* 0x010fce0000000010 */
[----:B------:R1:W-:Y:S04]  /*2120*/  STG.E.64 desc[UR10][R12.64], R36 ;  /* 0x000000240c007986 */ /* 0x0003e8000c101b0a */
[----:B------:R-:W2:Y:S04]  /*2130*/  LDG.E.64 R16, desc[UR10][R20.64] ;  /* 0x0000000a14107981 */ /* 0x000ea8000c1e1b00 */
[----:B------:R-:W2:Y:S01]  /*2140*/  LDG.E.64 R14, desc[UR10][R22.64] ;  /* 0x0000000a160e7981 */ /* 0x000ea2000c1e1b00 */
[----:B---3--:R-:W-:Y:S01]  /*2150*/  IMAD.WIDE R26, R9, 0x8, R20 ;  /* 0x00000008091a7825 */ /* 0x008fe200078e0214 */
        /* <DEDUP_REMOVED lines=9> */
[----:B------:R-:W4:Y:S04]  /*21f0*/  LDG.E.64 R36, desc[UR10][R34.64] ;  /* 0x0000000a22247981 */ /* 0x000f28000c1e1b00 */
[----:B------:R-:W4:Y:S01]  /*2200*/  LDG.E.64 R20, desc[UR10][R12.64] ;  /* 0x0000000a0c147981 */ /* 0x000f22000c1e1b00 */
[----:B--2---:R-:W-:Y:S01]  /*2210*/  IMAD.WIDE R14, R9, 0x8, R12 ;  /* 0x00000008090e7825 */ /* 0x004fe200078e020c */
[----:B----4-:R-:W-:-:S03]  /*2220*/  DFMA R20, R36, -R10, R20 ;  /* 0x8000000a2414722b */ /* 0x010fc60000000014 */
[----:B------:R-:W-:-:S04]  /*2230*/  IMAD.WIDE R36, R9, 0x8, R34 ;  /* 0x0000000809247825 */ /* 0x000fc800078e0222 */
[----:B------:R3:W-:Y:S04]  /*2240*/  STG.E.64 desc[UR10][R12.64], R20 ;  /* 0x000000140c007986 */ /* 0x0007e8000c101b0a */
[----:B------:R-:W2:Y:S04]  /*2250*/  LDG.E.64 R36, desc[UR10][R36.64] ;  /* 0x0000000a24247981 */ /* 0x000ea8000c1e1b00 */
[----:B------:R-:W2:Y:S01]  /*2260*/  LDG.E.64 R22, desc[UR10][R14.64] ;  /* 0x0000000a0e167981 */ /* 0x000ea2000c1e1b00 */
[----:B------:R-:W-:Y:S02]  /*2270*/  UIADD3 UR8, UPT, UPT, UR8, -0x10, URZ ;  /* 0xfffffff008087890 */ /* 0x000fe4000fffe0ff */
[----:B------:R-:W-:-:S02]  /*2280*/  UIADD3 UR5, UPT, UPT, UR5, 0x10, URZ ;  /* 0x0000001005057890 */ /* 0x000fc4000fffe0ff */
[----:B------:R-:W-:Y:S01]  /*2290*/  UISETP.GT.AND UP1, UPT, UR8, 0xc, UPT ;  /* 0x0000000c0800788c */ /* 0x000fe2000bf24270 */
[----:B--2---:R-:W-:-:S07]  /*22a0*/  DFMA R22, R36, -R10, R22 ;  /* 0x8000000a2416722b */ /* 0x004fce0000000016 */
[----:B------:R3:W-:Y:S01]  /*22b0*/  STG.E.64 desc[UR10][R14.64], R22 ;  /* 0x000000160e007986 */ /* 0x0007e2000c101b0a */
[----:B------:R-:W-:Y:S05]  /*22c0*/  BRA.U UP1, `(.L_x_17) ;  /* 0xfffffff501e07547 */ /* 0x000fea000b83ffff */
.L_x_16:
[----:B------:R-:W-:-:S09]  /*22d0*/  UISETP.GT.AND UP1, UPT, UR8, 0x4, UPT ;  /* 0x000000040800788c */ /* 0x000fd2000bf24270 */
[----:B------:R-:W-:Y:S05]  /*22e0*/  BRA.U !UP1, `(.L_x_18) ;  /* 0x0000000509187547 */ /* 0x000fea000b800000 */
[----:B------:R-:W3:Y:S01]  /*22f0*/  LDC R9, c[0x0][0x390] ;  /* 0x0000e400ff097b82 */ /* 0x000ee20000000800 */
[----:B------:R-:W1:Y:S01]  /*2300*/  LDCU.64 UR14, c[0x0][0x388] ;  /* 0x00007100ff0e77ac */ /* 0x000e620008000a00 */
[----:B---3--:R-:W-:-:S05]  /*2310*/  IMAD R13, R9, UR5, RZ ;  /* 0x00000005090d7c24 */ /* 0x008fca000f8e02ff */
[----:B------:R-:W-:Y:S02]  /*2320*/  SHF.R.S32.HI R12, RZ, 0x1f, R13 ;  /* 0x0000001fff0c7819 */ /* 0x000fe4000001140d */
[C---:B------:R-:W-:Y:S02]  /*2330*/  IADD3 R14, P1, PT, R13.reuse, R28, RZ ;  /* 0x0000001c0d0e7210 */ /* 0x040fe40007f3e0ff */
[----:B------:R-:W-:-:S03]  /*2340*/  IADD3 R13, P3, PT, R13, R4, RZ ;  /* 0x000000040d0d7210 */ /* 0x000fc60007f7e0ff */
[----:B------:R-:W-:Y:S01]  /*2350*/  IMAD.X R15, R12, 0x1, R29, P1 ;  /* 0x000000010c0f7824 */ /* 0x000fe200008e061d */
[----:B-1----:R-:W-:Y:S01]  /*2360*/  LEA R16, P1, R14, UR14, 0x3 ;  /* 0x0000000e0e107c11 */ /* 0x002fe2000f8218ff */
[----:B------:R-:W-:Y:S01]  /*2370*/  IMAD.X R12, R12, 0x1, R6, P3 ;  /* 0x000000010c0c7824 */ /* 0x000fe200018e0606 */
[C---:B------:R-:W-:Y:S02]  /*2380*/  LEA R22, P3, R13.reuse, UR14, 0x3 ;  /* 0x0000000e0d167c11 */ /* 0x040fe4000f8618ff */
        /* <DEDUP_REMOVED lines=10> */
[----:B------:R-:W-:-:S04]  /*2430*/  IMAD.WIDE R14, R9, 0x8, R36 ;  /* 0x00000008090e7825 */ /* 0x000fc800078e0224 */
[----:B------:R-:W-:Y:S01]  /*2440*/  IMAD.WIDE R26, R9, 0x8, R34 ;  /* 0x00000008091a7825 */ /* 0x000fe200078e0222 */
[----:B--2---:R-:W-:-:S07]  /*2450*/  DFMA R32, R12, -R10, R32 ;  /* 0x8000000a0c20722b */ /* 0x004fce0000000020 */
[----:B------:R2:W-:Y:S04]  /*2460*/  STG.E.64 desc[UR10][R34.64], R32 ;  /* 0x0000002022007986 */ /* 0x0005e8000c101b0a */
[----:B------:R-:W3:Y:S04]  /*2470*/  LDG.E.64 R12, desc[UR10][R14.64] ;  /* 0x0000000a0e0c7981 */ /* 0x000ee8000c1e1b00 */
[----:B------:R-:W3:Y:S01]  /*2480*/  LDG.E.64 R16, desc[UR10][R26.64] ;  /* 0x0000000a1a107981 */ /* 0x000ee2000c1e1b00 */
[----:B-1----:R-:W-:-:S04]  /*2490*/  IMAD.WIDE R22, R9, 0x8, R14 ;  /* 0x0000000809167825 */ /* 0x002fc800078e020e */
        /* <DEDUP_REMOVED lines=32> */
[----:B--2---:R-:W-:Y:S01]  /*26a0*/  IMAD.WIDE R12, R9, 0x8, R20 ;  /* 0x00000008090c7825 */ /* 0x004fe200078e0214 */
[----:B---3--:R-:W-:-:S03]  /*26b0*/  DFMA R14, R36, -R10, R14 ;  /* 0x8000000a240e722b */ /* 0x008fc6000000000e */
[----:B------:R-:W-:-:S04]  /*26c0*/  IMAD.WIDE R36, R9, 0x8, R34 ;  /* 0x0000000809247825 */ /* 0x000fc800078e0222 */
[----:B------:R1:W-:Y:S04]  /*26d0*/  STG.E.64 desc[UR10][R20.64], R14 ;  /* 0x0000000e14007986 */ /* 0x0003e8000c101b0a */
[----:B------:R-:W2:Y:S04]  /*26e0*/  LDG.E.64 R36, desc[UR10][R36.64] ;  /* 0x0000000a24247981 */ /* 0x000ea8000c1e1b00 */
[----:B------:R-:W2:Y:S01]  /*26f0*/  LDG.E.64 R16, desc[UR10][R12.64] ;  /* 0x0000000a0c107981 */ /* 0x000ea2000c1e1b00 */
[----:B------:R-:W-:Y:S02]  /*2700*/  UIADD3 UR8, UPT, UPT, UR8, -0x8, URZ ;  /* 0xfffffff808087890 */ /* 0x000fe4000fffe0ff */
[----:B------:R-:W-:-:S02]  /*2710*/  UIADD3 UR5, UPT, UPT, UR5, 0x8, URZ ;  /* 0x0000000805057890 */ /* 0x000fc4000fffe0ff */
[----:B------:R-:W-:Y:S01]  /*2720*/  UPLOP3.LUT UP0, UPT, UPT, UPT, UPT, 0x40, 0x4 ;  /* 0x000000000004789c */ /* 0x000fe20003f0e870 */
[----:B--2---:R-:W-:-:S07]  /*2730*/  DFMA R16, R36, -R10, R16 ;  /* 0x8000000a2410722b */ /* 0x004fce0000000010 */
[----:B------:R1:W-:Y:S04]  /*2740*/  STG.E.64 desc[UR10][R12.64], R16 ;  /* 0x000000100c007986 */ /* 0x0003e8000c101b0a */
.L_x_18:
[----:B------:R-:W-:-:S09]  /*2750*/  UISETP.NE.OR UP0, UPT, UR8, URZ, UP0 ;  /* 0x000000ff0800728c */ /* 0x000fd20008705670 */
[----:B------:R-:W-:Y:S05]  /*2760*/  BRA.U !UP0, `(.L_x_14) ;  /* 0x0000000108947547 */ /* 0x000fea000b800000 */
.L_x_15:
[----:B------:R-:W1:Y:S02]  /*2770*/  LDC R9, c[0x0][0x390] ;  /* 0x0000e400ff097b82 */ /* 0x000e640000000800 */
[----:B-123--:R-:W-:-:S05]  /*2780*/  IMAD R13, R9, UR5, RZ ;  /* 0x00000005090d7c24 */ /* 0x00efca000f8e02ff */
[----:B------:R-:W-:Y:S02]  /*2790*/  SHF.R.S32.HI R12, RZ, 0x1f, R13 ;  /* 0x0000001fff0c7819 */ /* 0x000fe4000001140d */
[C---:B------:R-:W-:Y:S02]  /*27a0*/  IADD3 R14, P1, PT, R13.reuse, R28, RZ ;  /* 0x0000001c0d0e7210 */ /* 0x040fe40007f3e0ff */
[----:B------:R-:W-:-:S03]  /*27b0*/  IADD3 R15, P3, PT, R13, R4, RZ ;  /* 0x000000040d0f7210 */ /* 0x000fc60007f7e0ff */
[----:B------:R-:W-:Y:S01]  /*27c0*/  IMAD.X R13, R12, 0x1, R29, P1 ;  /* 0x000000010c0d7824 */ /* 0x000fe200008e061d */
[----:B0-----:R-:W-:Y:S01]  /*27d0*/  LEA R16, P1, R14, UR16, 0x3 ;  /* 0x000000100e107c11 */ /* 0x001fe2000f8218ff */
        /* <DEDUP_REMOVED lines=18> */
[----:B0-----:R-:W-:Y:S01]  /*2900*/  IMAD.WIDE R34, R9, 0x8, R12 ;  /* 0x0000000809227825 */ /* 0x001fe200078e020c */
[----:B---3--:R-:W-:-:S03]  /*2910*/  DFMA R16, R20, -R10, R16 ;  /* 0x8000000a1410722b */ /* 0x008fc60000000010 */
[----:B------:R-:W-:-:S04]  /*2920*/  IMAD.WIDE R20, R9, 0x8, R14 ;  /* 0x0000000809147825 */ /* 0x000fc800078e020e */
[----:B------:R2:W-:Y:S04]  /*2930*/  STG.E.64 desc[UR10][R12.64], R16 ;  /* 0x000000100c007986 */ /* 0x0005e8000c101b0a */
[----:B------:R-:W3:Y:S04]  /*2940*/  LDG.E.64 R20, desc[UR10][R20.64] ;  /* 0x0000000a14147981 */ /* 0x000ee8000c1e1b00 */
[----:B------:R-:W3:Y:S01]  /*2950*/  LDG.E.64 R32, desc[UR10][R34.64] ;  /* 0x0000000a22207981 */ /* 0x000ee2000c1e1b00 */
[----:B------:R-:W-:Y:S02]  /*2960*/  UIADD3 UR8, UPT, UPT, UR8, -0x4, URZ ;  /* 0xfffffffc08087890 */ /* 0x000fe4000fffe0ff */
[----:B------:R-:W-:-:S02]  /*2970*/  UIADD3 UR5, UPT, UPT, UR5, 0x4, URZ ;  /* 0x0000000405057890 */ /* 0x000fc4000fffe0ff */
[----:B------:R-:W-:Y:S01]  /*2980*/  UISETP.NE.AND UP0, UPT, UR8, URZ, UPT ;  /* 0x000000ff0800728c */ /* 0x000fe2000bf05270 */
[----:B---3--:R-:W-:-:S07]  /*2990*/  DFMA R32, R20, -R10, R32 ;  /* 0x8000000a1420722b */ /* 0x008fce0000000020 */
[----:B------:R2:W-:Y:S01]  /*29a0*/  STG.E.64 desc[UR10][R34.64], R32 ;  /* 0x0000002022007986 */ /* 0x0005e2000c101b0a */
[----:B------:R-:W-:Y:S05]  /*29b0*/  BRA.U UP0, `(.L_x_15) ;  /* 0xfffffffd006c7547 */ /* 0x000fea000b83ffff */
.L_x_14:
[----:B------:R-:W-:-:S09]  /*29c0*/  UISETP.NE.AND UP0, UPT, UR6, URZ, UPT ;  /* 0x000000ff0600728c */ /* 0x000fd2000bf05270 */
[----:B------:R-:W-:Y:S05]  /*29d0*/  BRA.U !UP0, `(.L_x_19) ;  /* 0x0000000108c07547 */ /* 0x000fea000b800000 */
[----:B------:R-:W4:Y:S01]  /*29e0*/  LDCU UR8, c[0x0][0x390] ;  /* 0x00007200ff0877ac */ /* 0x000f220008000800 */
[----:B------:R-:W5:Y:S01]  /*29f0*/  LDCU.64 UR14, c[0x0][0x388] ;  /* 0x00007100ff0e77ac */ /* 0x000f620008000a00 */
[----:B----4-:R-:W-:-:S04]  /*2a00*/  UIMAD UR5, UR5, UR8, URZ ;  /* 0x00000008050572a4 */ /* 0x010fc8000f8e02ff */
[----:B------:R-:W-:Y:S02]  /*2a10*/  USHF.R.S32.HI UR12, URZ, 0x1f, UR5 ;  /* 0x0000001fff0c7899 */ /* 0x000fe40008011405 */
[----:B-123--:R-:W-:Y:S02]  /*2a20*/  IADD3 R13, P1, PT, R28, UR5, RZ ;  /* 0x000000051c0d7c10 */ /* 0x00efe4000ff3e0ff */
[----:B------:R-:W-:Y:S02]  /*2a30*/  IADD3 R9, P3, PT, R4, UR5, RZ ;  /* 0x0000000504097c10 */ /* 0x000fe4000ff7e0ff */
[----:B------:R-:W-:Y:S02]  /*2a40*/  IADD3.X R20, PT, PT, R29, UR12, RZ, P1, !PT ;  /* 0x0000000c1d147c10 */ /* 0x000fe40008ffe4ff */
[----:B-----5:R-:W-:Y:S02]  /*2a50*/  LEA R14, P1, R13, UR14, 0x3 ;  /* 0x0000000e0d0e7c11 */ /* 0x020fe4000f8218ff */
[----:B------:R-:W-:-:S02]  /*2a60*/  IADD3.X R16, PT, PT, R6, UR12, RZ, P3, !PT ;  /* 0x0000000c06107c10 */ /* 0x000fc40009ffe4ff */
[----:B------:R-:W-:Y:S02]  /*2a70*/  LEA R12, P3, R9, UR14, 0x3 ;  /* 0x0000000e090c7c11 */ /* 0x000fe4000f8618ff */
[----:B------:R-:W-:Y:S02]  /*2a80*/  LEA.HI.X R15, R13, UR15, R20, 0x3, P1 ;  /* 0x0000000f0d0f7c11 */ /* 0x000fe400088f1c14 */
[----:B------:R-:W-:-:S04]  /*2a90*/  LEA.HI.X R13, R9, UR15, R16, 0x3, P3 ;  /* 0x0000000f090d7c11 */ /* 0x000fc800098f1c10 */
[----:B------:R-:W2:Y:S04]  /*2aa0*/  LDG.E.64 R14, desc[UR10][R14.64] ;  /* 0x0000000a0e0e7981 */ /* 0x000ea8000c1e1b00 */
[----:B------:R-:W2:Y:S01]  /*2ab0*/  LDG.E.64 R16, desc[UR10][R12.64] ;  /* 0x0000000a0c107981 */ /* 0x000ea2000c1e1b00 */
[----:B------:R-:W-:Y:S01]  /*2ac0*/  UISETP.NE.AND UP0, UPT, UR6, 0x1, UPT ;  /* 0x000000010600788c */ /* 0x000fe2000bf05270 */
[----:B--2---:R-:W-:-:S07]  /*2ad0*/  DFMA R16, R14, -R10, R16 ;  /* 0x8000000a0e10722b */ /* 0x004fce0000000010 */
[----:B------:R4:W-:Y:S01]  /*2ae0*/  STG.E.64 desc[UR10][R12.64], R16 ;  /* 0x000000100c007986 */ /* 0x0009e2000c101b0a */
[----:B------:R-:W-:Y:S05]  /*2af0*/  BRA.U !UP0, `(.L_x_19) ;  /* 0x0000000108787547 */ /* 0x000fea000b800000 */
[----:B------:R-:W-:-:S04]  /*2b00*/  UIADD3 UR5, UPT, UPT, UR5, UR8, URZ ;  /* 0x0000000805057290 */ /* 0x000fc8000fffe0ff */
[----:B------:R-:W-:Y:S02]  /*2b10*/  USHF.R.S32.HI UR12, URZ, 0x1f, UR5 ;  /* 0x0000001fff0c7899 */ /* 0x000fe40008011405 */
[----:B----4-:R-:W-:Y:S02]  /*2b20*/  IADD3 R13, P1, PT, R28, UR5, RZ ;  /* 0x000000051c0d7c10 */ /* 0x010fe4000ff3e0ff */
[----:B------:R-:W-:Y:S02]  /*2b30*/  IADD3 R9, P3, PT, R4, UR5, RZ ;  /* 0x0000000504097c10 */ /* 0x000fe4000ff7e0ff */
[----:B------:R-:W-:Y:S02]  /*2b40*/  IADD3.X R20, PT, PT, R29, UR12, RZ, P1, !PT ;  /* 0x0000000c1d147c10 */ /* 0x000fe40008ffe4ff */
[----:B------:R-:W-:Y:S02]  /*2b50*/  LEA R14, P1, R13, UR14, 0x3 ;  /* 0x0000000e0d0e7c11 */ /* 0x000fe4000f8218ff */
        /* <DEDUP_REMOVED lines=12> */
[----:B------:R-:W-:Y:S02]  /*2c20*/  IADD3 R4, P3, PT, R4, UR5, RZ ;  /* 0x0000000504047c10 */ /* 0x000fe4000ff7e0ff */
[----:B-1----:R-:W-:Y:S02]  /*2c30*/  IADD3 R13, P1, PT, R28, UR5, RZ ;  /* 0x000000051c0d7c10 */ /* 0x002fe4000ff3e0ff */
[----:B------:R-:W-:Y:S02]  /*2c40*/  IADD3.X R9, PT, PT, R6, UR8, RZ, P3, !PT ;  /* 0x0000000806097c10 */ /* 0x000fe40009ffe4ff */
[----:B------:R-:W-:Y:S02]  /*2c50*/  IADD3.X R6, PT, PT, R29, UR8, RZ, P1, !PT ;  /* 0x000000081d067c10 */ /* 0x000fe40008ffe4ff */
[----:B------:R-:W-:-:S02]  /*2c60*/  LEA R14, P1, R13, UR14, 0x3 ;  /* 0x0000000e0d0e7c11 */ /* 0x000fc4000f8218ff */
[C---:B------:R-:W-:Y:S02]  /*2c70*/  LEA R12, P3, R4.reuse, UR14, 0x3 ;  /* 0x0000000e040c7c11 */ /* 0x040fe4000f8618ff */
[----:B------:R-:W-:Y:S02]  /*2c80*/  LEA.HI.X R15, R13, UR15, R6, 0x3, P1 ;  /* 0x0000000f0d0f7c11 */ /* 0x000fe400088f1c06 */
[----:B------:R-:W-:-:S04]  /*2c90*/  LEA.HI.X R13, R4, UR15, R9, 0x3, P3 ;  /* 0x0000000f040d7c11 */ /* 0x000fc800098f1c09 */
[----:B------:R-:W2:Y:S04]  /*2ca0*/  LDG.E.64 R14, desc[UR10][R14.64] ;  /* 0x0000000a0e0e7981 */ /* 0x000ea8000c1e1b00 */
[----:B------:R-:W2:Y:S02]  /*2cb0*/  LDG.E.64 R16, desc[UR10][R12.64] ;  /* 0x0000000a0c107981 */ /* 0x000ea4000c1e1b00 */
[----:B--2---:R-:W-:-:S07]  /*2cc0*/  DFMA R16, R14, -R10, R16 ;  /* 0x8000000a0e10722b */ /* 0x004fce0000000010 */
[----:B------:R1:W-:Y:S04]  /*2cd0*/  STG.E.64 desc[UR10][R12.64], R16 ;  /* 0x000000100c007986 */ /* 0x0003e8000c101b0a */
.L_x_19:
[----:B------:R-:W5:Y:S01]  /*2ce0*/  LDCU UR5, c[0x0][0x3a4] ;  /* 0x00007480ff0577ac */ /* 0x000f620008000800 */
[----:B------:R-:W-:Y:S02]  /*2cf0*/  VIADD R30, R30, 0x1 ;  /* 0x000000011e1e7836 */ /* 0x000fe40000000000 */
[----:B-----5:R-:W-:-:S05]  /*2d00*/  IMAD.U32 R9, RZ, RZ, UR5 ;  /* 0x00000005ff097e24 */ /* 0x020fca000f8e00ff */
[----:B------:R-:W-:-:S13]  /*2d10*/  ISETP.GE.AND P1, PT, R30, R9, PT ;  /* 0x000000091e00720c */ /* 0x000fda0003f26270 */
[----:B------:R-:W-:Y:S05]  /*2d20*/  @!P1 BRA `(.L_x_20) ;  /* 0xffffffe800909947 */ /* 0x000fea000383ffff */
.L_x_4:
[----:B0-----:R-:W-:Y:S05]  /*2d30*/  BSYNC.RECONVERGENT B0 ;  /* 0x0000000000007941 */ /* 0x001fea0003800200 */
.L_x_3:
[----:B------:R-:W-:Y:S02]  /*2d40*/  VIADD R4, R8, 0x1 ;  /* 0x0000000108047836 */ /* 0x000fe40000000000 */
[----:B------:R-:W-:Y:S02]  /*2d50*/  VIADD R6, R25, 0x1 ;  /* 0x0000000119067836 */ /* 0x000fe40000000000 */
[----:B------:R-:W-:Y:S02]  /*2d60*/  @P0 IMAD.MOV R4, RZ, RZ, R8 ;  /* 0x000000ffff040224 */ /* 0x000fe400078e0208 */
[----:B------:R-:W-:Y:S02]  /*2d70*/  @!P0 IMAD.MOV R6, RZ, RZ, R25 ;  /* 0x000000ffff068224 */ /* 0x000fe400078e0219 */
[----:B------:R-:W-:Y:S02]  /*2d80*/  IMAD.MOV.U32 R8, RZ, RZ, R4 ;  /* 0x000000ffff087224 */ /* 0x000fe400078e0004 */
[----:B------:R-:W-:Y:S01]  /*2d90*/  IMAD.MOV.U32 R25, RZ, RZ, R6 ;  /* 0x000000ffff197224 */ /* 0x000fe200078e0006 */
[----:B------:R-:W-:Y:S06]  /*2da0*/  @!P2 BRA `(.L_x_21) ;  /* 0xffffffd4000ca947 */ /* 0x000fec000383ffff */
.L_x_0:
[C---:B------:R-:W-:Y:S01]  /*2db0*/  IMAD.IADD R28, R9.reuse, 0x1, -R8 ;  /* 0x00000001091c7824 */ /* 0x040fe200078e0a08 */
[----:B------:R-:W0:Y:S01]  /*2dc0*/  LDCU.64 UR4, c[0x0][0x398] ;  /* 0x00007300ff0477ac */ /* 0x000e220008000a00 */
[----:B------:R-:W-:Y:S01]  /*2dd0*/  VIADD R11, R9, 0xffffffff ;  /* 0xffffffff090b7836 */ /* 0x000fe20000000000 */
[----:B------:R-:W-:Y:S04]  /*2de0*/  BSSY.RECONVERGENT B0, `(.L_x_22) ;  /* 0x0000067000007945 */ /* 0x000fe80003800200 */
[----:B------:R-:W-:-:S13]  /*2df0*/  ISETP.GT.AND P0, PT, R11, R28, PT ;  /* 0x0000001c0b00720c */ /* 0x000fda0003f04270 */
[----:B0-----:R-:W-:Y:S05]  /*2e00*/  @!P0 BRA `(.L_x_23) ;  /* 0x0000000400908947 */ /* 0x001fea0003800000 */
[C---:B------:R-:W-:Y:S01]  /*2e10*/  VIADD R4, R8.reuse, 0xffffffff ;  /* 0xffffffff08047836 */ /* 0x040fe20000000000 */
[----:B------:R-:W-:Y:S01]  /*2e20*/  BSSY.RECONVERGENT B1, `(.L_x_24) ;  /* 0x000000f000017945 */ /* 0x000fe20003800200 */
[----:B------:R-:W-:-:S03]  /*2e30*/  VIADD R6, R8, 0xfffffffe ;  /* 0xfffffffe08067836 */ /* 0x000fc60000000000 */
[----:B------:R-:W-:Y:S02]  /*2e40*/  LOP3.LUT P0, R4, R4, 0x3, RZ, 0xc0, !PT ;  /* 0x0000000304047812 */ /* 0x000fe4000780c0ff */
[----:B------:R-:W-:-:S11]  /*2e50*/  ISETP.GE.U32.AND P1, PT, R6, 0x3, PT ;  /* 0x000000030600780c */ /* 0x000fd60003f26070 */
[----:B------:R-:W-:Y:S05]  /*2e60*/  @!P0 BRA `(.L_x_25) ;  /* 0x0000000000288947 */ /* 0x000fea0003800000 */
[----:B-123--:R-:W0:Y:S02]  /*2e70*/  LDC.64 R14, c[0x0][0x398] ;  /* 0x0000e600ff0e7b82 */ /* 0x00ee240000000a00 */
.L_x_26:
[----:B------:R-:W-:Y:S01]  /*2e80*/  IADD3 R6, P0, PT, R7, R11, RZ ;  /* 0x0000000b07067210 */ /* 0x000fe20007f1e0ff */
[----:B------:R-:W-:-:S03]  /*2e90*/  VIADD R4, R4, 0xffffffff ;  /* 0xffffffff04047836 */ /* 0x000fc60000000000 */
[C---:B------:R-:W-:Y:S01]  /*2ea0*/  LEA.HI.X.SX32 R10, R11.reuse, R2, 0x1, P0 ;  /* 0x000000020b0a7211 */ /* 0x040fe200000f0eff */
[----:B------:R-:W-:Y:S01]  /*2eb0*/  VIADD R11, R11, 0xffffffff ;  /* 0xffffffff0b0b7836 */ /* 0x000fe20000000000 */
[----:B0---4-:R-:W-:-:S04]  /*2ec0*/  LEA R12, P0, R6, R14, 0x3 ;  /* 0x0000000e060c7211 */ /* 0x011fc800078018ff */
[----:B------:R-:W-:Y:S02]  /*2ed0*/  LEA.HI.X R13, R6, R15, R10, 0x3, P0 ;  /* 0x0000000f060d7211 */ /* 0x000fe400000f1c0a */
[----:B------:R-:W-:-:S03]  /*2ee0*/  ISETP.NE.AND P0, PT, R4, RZ, PT ;  /* 0x000000ff0400720c */ /* 0x000fc60003f05270 */
[----:B------:R0:W-:Y:S10]  /*2ef0*/  STG.E.64 desc[UR10][R12.64], RZ ;  /* 0x000000ff0c007986 */ /* 0x0001f4000c101b0a */
[----:B------:R-:W-:Y:S05]  /*2f00*/  @P0 BRA `(.L_x_26) ;  /* 0xfffffffc00dc0947 */ /* 0x000fea000383ffff */
.L_x_25:
[----:B------:R-:W-:Y:S05]  /*2f10*/  BSYNC.RECONVERGENT B1 ;  /* 0x0000000000017941 */ /* 0x000fea0003800200 */
.L_x_24:
[----:B------:R-:W-:Y:S05]  /*2f20*/  @!P1 BRA `(.L_x_23) ;  /* 0x0000000400489947 */ /* 0x000fea0003800000 */
[----:B------:R-:W-:Y:S01]  /*2f30*/  IMAD.IADD R4, R11, 0x1, -R28 ;  /* 0x000000010b047824 */ /* 0x000fe200078e0a1c */
[----:B------:R-:W-:Y:S01]  /*2f40*/  BSSY.RECONVERGENT B1, `(.L_x_27) ;  /* 0x000002c000017945 */ /* 0x000fe20003800200 */
[----:B------:R-:W-:-:S03]  /*2f50*/  PLOP3.LUT P0, PT, PT, PT, PT, 0x80, 0x8 ;  /* 0x000000000008781c */ /* 0x000fc60003f0f070 */
[----:B------:R-:W-:-:S13]  /*2f60*/  ISETP.GT.AND P1, PT, R4, 0xc, PT ;  /* 0x0000000c0400780c */ /* 0x000fda0003f24270 */
[----:B------:R-:W-:Y:S05]  /*2f70*/  @!P1 BRA `(.L_x_28) ;  /* 0x0000000000a09947 */ /* 0x000fea0003800000 */
[----:B------:R-:W-:Y:S01]  /*2f80*/  PLOP3.LUT P0, PT, PT, PT, PT, 0x8, 0x80 ;  /* 0x000000000080781c */ /* 0x000fe20003f0e170 */
[----:B-123--:R-:W-:-:S12]  /*2f90*/  VIADD R20, R28, 0xc ;  /* 0x0000000c1c147836 */ /* 0x00efd80000000000 */
.L_x_29:
[----:B0---4-:R-:W-:Y:S01]  /*2fa0*/  IADD3 R12, P1, PT, R7, R11, RZ ;  /* 0x0000000b070c7210 */ /* 0x011fe20007f3e0ff */
[C---:B------:R-:W-:Y:S02]  /*2fb0*/  VIADD R4, R11.reuse, 0xfffffffc ;  /* 0xfffffffc0b047836 */ /* 0x040fe40000000000 */
[C---:B------:R-:W-:Y:S01]  /*2fc0*/  VIADD R6, R11.reuse, 0xfffffff8 ;  /* 0xfffffff80b067836 */ /* 0x040fe20000000000 */
[C---:B------:R-:W-:Y:S01]  /*2fd0*/  LEA.HI.X.SX32 R19, R11.reuse, R2, 0x1, P1 ;  /* 0x000000020b137211 */ /* 0x040fe200008f0eff */
[C---:B------:R-:W-:Y:S01]  /*2fe0*/  VIADD R10, R11.reuse, 0xfffffff4 ;  /* 0xfffffff40b0a7836 */ /* 0x040fe20000000000 */
[----:B------:R-:W-:Y:S01]  /*2ff0*/  LEA R18, P4, R12, UR4, 0x3 ;  /* 0x000000040c127c11 */ /* 0x000fe2000f8818ff */
[----:B------:R-:W-:Y:S01]  /*3000*/  VIADD R11, R11, 0xfffffff0 ;  /* 0xfffffff00b0b7836 */ /* 0x000fe20000000000 */
[C---:B------:R-:W-:Y:S02]  /*3010*/  IADD3 R13, P1, PT, R7.reuse, R4, RZ ;  /* 0x00000004070d7210 */ /* 0x040fe40007f3e0ff */
[----:B------:R-:W-:-:S02]  /*3020*/  IADD3 R15, P2, PT, R7, R6, RZ ;  /* 0x00000006070f7210 */ /* 0x000fc40007f5e0ff */
[----:B------:R-:W-:Y:S02]  /*3030*/  IADD3 R17, P3, PT, R7, R10, RZ ;  /* 0x0000000a07117210 */ /* 0x000fe40007f7e0ff */
[----:B------:R-:W-:Y:S02]  /*3040*/  LEA.HI.X R19, R12, UR5, R19, 0x3, P4 ;  /* 0x000000050c137c11 */ /* 0x000fe4000a0f1c13 */
[-C--:B------:R-:W-:Y:S02]  /*3050*/  LEA.HI.X.SX32 R4, R4, R2.reuse, 0x1, P1 ;  /* 0x0000000204047211 */ /* 0x080fe400008f0eff */
[-C--:B------:R-:W-:Y:S01]  /*3060*/  LEA.HI.X.SX32 R6, R6, R2.reuse, 0x1, P2 ;  /* 0x0000000206067211 */ /* 0x080fe200010f0eff */
[----:B------:R0:W-:Y:S01]  /*3070*/  STG.E.64 desc[UR10][R18.64], RZ ;  /* 0x000000ff12007986 */ /* 0x0001e2000c101b0a */
[----:B------:R-:W-:Y:S02]  /*3080*/  LEA R12, P1, R13, UR4, 0x3 ;  /* 0x000000040d0c7c11 */ /* 0x000fe4000f8218ff */
[----:B------:R-:W-:Y:S01]  /*3090*/  LEA.HI.X.SX32 R10, R10, R2, 0x1, P3 ;  /* 0x000000020a0a7211 */ /* 0x000fe200018f0eff */
[----:B------:R0:W-:Y:S01]  /*30a0*/  STG.E.64 desc[UR10][R18.64+-0x8], RZ ;  /* 0xfffff8ff12007986 */ /* 0x0001e2000c101b0a */
[----:B------:R-:W-:-:S02]  /*30b0*/  LEA R14, P2, R15, UR4, 0x3 ;  /* 0x000000040f0e7c11 */ /* 0x000fc4000f8418ff */
[----:B------:R-:W-:Y:S01]  /*30c0*/  LEA R16, P3, R17, UR4, 0x3 ;  /* 0x0000000411107c11 */ /* 0x000fe2000f8618ff */
[----:B------:R0:W-:Y:S01]  /*30d0*/  STG.E.64 desc[UR10][R18.64+-0x10], RZ ;  /* 0xfffff0ff12007986 */ /* 0x0001e2000c101b0a */
[----:B------:R-:W-:Y:S02]  /*30e0*/  LEA.HI.X R13, R13, UR5, R4, 0x3, P1 ;  /* 0x000000050d0d7c11 */ /* 0x000fe400088f1c04 */
[----:B------:R-:W-:Y:S01]  /*30f0*/  LEA.HI.X R15, R15, UR5, R6, 0x3, P2 ;  /* 0x000000050f0f7c11 */ /* 0x000fe200090f1c06 */
[----:B------:R0:W-:Y:S01]  /*3100*/  STG.E.64 desc[UR10][R18.64+-0x18], RZ ;  /* 0xffffe8ff12007986 */ /* 0x0001e2000c101b0a */
[----:B------:R-:W-:Y:S02]  /*3110*/  LEA.HI.X R17, R17, UR5, R10, 0x3, P3 ;  /* 0x0000000511117c11 */ /* 0x000fe400098f1c0a */
[----:B------:R-:W-:Y:S01]  /*3120*/  ISETP.GT.AND P1, PT, R11, R20, PT ;  /* 0x000000140b00720c */ /* 0x000fe20003f24270 */
[----:B------:R0:W-:Y:S04]  /*3130*/  STG.E.64 desc[UR10][R12.64], RZ ;  /* 0x000000ff0c007986 */ /* 0x0001e8000c101b0a */
        /* <DEDUP_REMOVED lines=10> */
[----:B------:R0:W-:Y:S01]  /*31e0*/  STG.E.64 desc[UR10][R16.64+-0x18], RZ ;  /* 0xffffe8ff10007986 */ /* 0x0001e2000c101b0a */
[----:B------:R-:W-:Y:S05]  /*31f0*/  @P1 BRA `(.L_x_29) ;  /* 0xfffffffc00681947 */ /* 0x000fea000383ffff */
.L_x_28:
[----:B------:R-:W-:Y:S05]  /*3200*/  BSYNC.RECONVERGENT B1 ;  /* 0x0000000000017941 */ /* 0x000fea0003800200 */
.L_x_27:
[----:B------:R-:W-:Y:S01]  /*3210*/  IMAD.IADD R4, R11, 0x1, -R28 ;  /* 0x000000010b047824 */ /* 0x000fe200078e0a1c */
[----:B------:R-:W-:Y:S04]  /*3220*/  BSSY.RECONVERGENT B1, `(.L_x_30) ;  /* 0x0000017000017945 */ /* 0x000fe80003800200 */
[----:B------:R-:W-:-:S13]  /*3230*/  ISETP.GT.AND P1, PT, R4, 0x4, PT ;  /* 0x000000040400780c */ /* 0x000fda0003f24270 */
[----:B------:R-:W-:Y:S05]  /*3240*/  @!P1 BRA `(.L_x_31) ;  /* 0x0000000000509947 */ /* 0x000fea0003800000 */
[----:B------:R-:W5:Y:S01]  /*3250*/  LDCU.64 UR6, c[0x0][0x398] ;  /* 0x00007300ff0677ac */ /* 0x000f620008000a00 */
[----:B------:R-:W-:Y:S01]  /*3260*/  IADD3 R10, P0, PT, R7, R11, RZ ;  /* 0x0000000b070a7210 */ /* 0x000fe20007f1e0ff */
[----:B------:R-:W-:-:S03]  /*3270*/  VIADD R4, R11, 0xfffffffc ;  /* 0xfffffffc0b047836 */ /* 0x000fc60000000000 */
[C---:B01234-:R-:W-:Y:S01]  /*3280*/  LEA.HI.X.SX32 R13, R11.reuse, R2, 0x1, P0 ;  /* 0x000000020b0d7211 */ /* 0x05ffe200000f0eff */
[----:B------:R-:W-:Y:S01]  /*3290*/  VIADD R11, R11, 0xfffffff8 ;  /* 0xfffffff80b0b7836 */ /* 0x000fe20000000000 */
[----:B------:R-:W-:-:S04]  /*32a0*/  IADD3 R6, P1, PT, R7, R4, RZ ;  /* 0x0000000407067210 */ /* 0x000fc80007f3e0ff */
[----:B------:R-:W-:Y:S02]  /*32b0*/  LEA.HI.X.SX32 R15, R4, R2, 0x1, P1 ;  /* 0x00000002040f7211 */ /* 0x000fe400008f0eff */
[----:B-----5:R-:W-:-:S04]  /*32c0*/  LEA R12, P0, R10, UR6, 0x3 ;  /* 0x000000060a0c7c11 */ /* 0x020fc8000f8018ff */
[----:B------:R-:W-:Y:S02]  /*32d0*/  LEA.HI.X R13, R10, UR7, R13, 0x3, P0 ;  /* 0x000000070a0d7c11 */ /* 0x000fe400080f1c0d */
[----:B------:R-:W-:-:S03]  /*32e0*/  LEA R14, P0, R6, UR6, 0x3 ;  /* 0x00000006060e7c11 */ /* 0x000fc6000f8018ff */
[----:B------:R0:W-:Y:S01]  /*32f0*/  STG.E.64 desc[UR10][R12.64], RZ ;  /* 0x000000ff0c007986 */ /* 0x0001e2000c101b0a */
[----:B------:R-:W-:Y:S02]  /*3300*/  LEA.HI.X R15, R6, UR7, R15, 0x3, P0 ;  /* 0x00000007060f7c11 */ /* 0x000fe400080f1c0f */
[----:B------:R-:W-:Y:S01]  /*3310*/  PLOP3.LUT P0, PT, PT, PT, PT, 0x8, 0x80 ;  /* 0x000000000080781c */ /* 0x000fe20003f0e170 */
[----:B------:R0:W-:Y:S04]  /*3320*/  STG.E.64 desc[UR10][R12.64+-0x8], RZ ;  /* 0xfffff8ff0c007986 */ /* 0x0001e8000c101b0a */
[----:B------:R0:W-:Y:S04]  /*3330*/  STG.E.64 desc[UR10][R12.64+-0x10], RZ ;  /* 0xfffff0ff0c007986 */ /* 0x0001e8000c101b0a */
[----:B------:R0:W-:Y:S04]  /*3340*/  STG.E.64 desc[UR10][R12.64+-0x18], RZ ;  /* 0xffffe8ff0c007986 */ /* 0x0001e8000c101b0a */
[----:B------:R0:W-:Y:S04]  /*3350*/  STG.E.64 desc[UR10][R14.64], RZ ;  /* 0x000000ff0e007986 */ /* 0x0001e8000c101b0a */
[----:B------:R0:W-:Y:S04]  /*3360*/  STG.E.64 desc[UR10][R14.64+-0x8], RZ ;  /* 0xfffff8ff0e007986 */ /* 0x0001e8000c101b0a */
[----:B------:R0:W-:Y:S04]  /*3370*/  STG.E.64 desc[UR10][R14.64+-0x10], RZ ;  /* 0xfffff0ff0e007986 */ /* 0x0001e8000c101b0a */
[----:B------:R0:W-:Y:S02]  /*3380*/  STG.E.64 desc[UR10][R14.64+-0x18], RZ ;  /* 0xffffe8ff0e007986 */ /* 0x0001e4000c101b0a */
.L_x_31:
[----:B------:R-:W-:Y:S05]  /*3390*/  BSYNC.RECONVERGENT B1 ;  /* 0x0000000000017941 */ /* 0x000fea0003800200 */
.L_x_30:
[----:B------:R-:W-:-:S13]  /*33a0*/  ISETP.GT.OR P0, PT, R11, R28, P0 ;  /* 0x0000001c0b00720c */ /* 0x000fda0000704670 */
[----:B------:R-:W-:Y:S05]  /*33b0*/  @!P0 BRA `(.L_x_23) ;  /* 0x0000000000248947 */ /* 0x000fea0003800000 */
[----:B------:R-:W5:Y:S01]  /*33c0*/  LDCU.64 UR6, c[0x0][0x398] ;  /* 0x00007300ff0677ac */ /* 0x000f620008000a00 */
[----:B------:R-:W-:-:S04]  /*33d0*/  IADD3 R4, P0, PT, R7, R11, RZ ;  /* 0x0000000b07047210 */ /* 0x000fc80007f1e0ff */
[----:B------:R-:W-:Y:S02]  /*33e0*/  LEA.HI.X.SX32 R11, R11, R2, 0x1, P0 ;  /* 0x000000020b0b7211 */ /* 0x000fe400000f0eff */
[----:B-----5:R-:W-:-:S04]  /*33f0*/  LEA R10, P0, R4, UR6, 0x3 ;  /* 0x00000006040a7c11 */ /* 0x020fc8000f8018ff */
[----:B------:R-:W-:-:S05]  /*3400*/  LEA.HI.X R11, R4, UR7, R11, 0x3, P0 ;  /* 0x00000007040b7c11 */ /* 0x000fca00080f1c0b */
[----:B------:R0:W-:Y:S04]  /*3410*/  STG.E.64 desc[UR10][R10.64], RZ ;  /* 0x000000ff0a007986 */ /* 0x0001e8000c101b0a */
[----:B------:R0:W-:Y:S04]  /*3420*/  STG.E.64 desc[UR10][R10.64+-0x8], RZ ;  /* 0xfffff8ff0a007986 */ /* 0x0001e8000c101b0a */
[----:B------:R0:W-:Y:S04]  /*3430*/  STG.E.64 desc[UR10][R10.64+-0x10], RZ ;  /* 0xfffff0ff0a007986 */ /* 0x0001e8000c101b0a */
[----:B------:R0:W-:Y:S02]  /*3440*/  STG.E.64 desc[UR10][R10.64+-0x18], RZ ;  /* 0xffffe8ff0a007986 */ /* 0x0001e4000c101b0a */
.L_x_23:
[----:B------:R-:W-:Y:S05]  /*3450*/  BSYNC.RECONVERGENT B0 ;  /* 0x0000000000007941 */ /* 0x000fea0003800200 */
.L_x_22:
[----:B------:R-:W5:Y:S01]  /*3460*/  LDCU.64 UR6, c[0x0][0x398] ;  /* 0x00007300ff0677ac */ /* 0x000f620008000a00 */
[----:B------:R-:W-:Y:S01]  /*3470*/  IADD3 R6, P0, PT, R7, R28, RZ ;  /* 0x0000001c07067210 */ /* 0x000fe20007f1e0ff */
[----:B0-----:R-:W-:Y:S01]  /*3480*/  IMAD.MOV.U32 R10, RZ, RZ, 0x0 ;  /* 0x00000000ff0a7424 */ /* 0x001fe200078e00ff */
[----:B------:R-:W-:Y:S01]  /*3490*/  LOP3.LUT R4, RZ, R8, RZ, 0x33, !PT ;  /* 0x00000008ff047212 */ /* 0x000fe200078e33ff */
[----:B------:R-:W-:Y:S01]  /*34a0*/  IMAD.MOV.U32 R11, RZ, RZ, 0x3ff00000 ;  /* 0x3ff00000ff0b7424 */ /* 0x000fe200078e00ff */
[----:B-1234-:R-:W-:-:S03]  /*34b0*/  LEA.HI.X.SX32 R13, R28, R2, 0x1, P0 ;  /* 0x000000021c0d7211 */ /* 0x01efc600000f0eff */
[----:B------:R-:W-:Y:S01]  /*34c0*/  IMAD.IADD R4, R4, 0x1, R9 ;  /* 0x0000000104047824 */ /* 0x000fe200078e0209 */
[----:B-----5:R-:W-:-:S04]  /*34d0*/  LEA R8, P0, R6, UR6, 0x3 ;  /* 0x0000000606087c11 */ /* 0x020fc8000f8018ff */
[----:B------:R-:W-:Y:S02]  /*34e0*/  LEA.HI.X R9, R6, UR7, R13, 0x3, P0 ;  /* 0x0000000706097c11 */ /* 0x000fe400080f1c0d */
[----:B------:R-:W-:-:S03]  /*34f0*/  ISETP.GE.AND P0, PT, R4, RZ, PT ;  /* 0x000000ff0400720c */ /* 0x000fc60003f06270 */
[----:B------:R0:W-:Y:S10]  /*3500*/  STG.E.64 desc[UR10][R8.64], R10 ;  /* 0x0000000a08007986 */ /* 0x0001f4000c101b0a */
[----:B------:R-:W-:Y:S05]  /*3510*/  @!P0 EXIT ;  /* 0x000000000000894d */ /* 0x000fea0003800000 */
[----:B------:R-:W1:Y:S01]  /*3520*/  LDCU.64 UR4, c[0x0][0x388] ;  /* 0x00007100ff0477ac */ /* 0x000e620008000a00 */
[C---:B------:R-:W-:Y:S01]  /*3530*/  LEA R18, P1, R7.reuse, UR6, 0x3 ;  /* 0x0000000607127c11 */ /* 0x040fe2000f8218ff */
[----:B0-----:R-:W-:Y:S02]  /*3540*/  IMAD.MOV.U32 R8, RZ, RZ, R4 ;  /* 0x000000ffff087224 */ /* 0x001fe400078e0004 */
[----:B------:R-:W-:Y:S01]  /*3550*/  VIADD R29, R28, 0x1 ;  /* 0x000000011c1d7836 */ /* 0x000fe20000000000 */
[----:B------:R-:W-:Y:S01]  /*3560*/  IADD3 R18, P2, PT, R18, 0x10, RZ ;  /* 0x0000001012127810 */ /* 0x000fe20007f5e0ff */
[----:B------:R-:W0:Y:S01]  /*3570*/  LDCU UR8, c[0x0][0x390] ;  /* 0x00007200ff0877ac */ /* 0x000e220008000800 */
[----:B------:R-:W-:Y:S01]  /*3580*/  LEA.HI.X R6, R7, UR7, R2, 0x3, P1 ;  /* 0x0000000707067c11 */ /* 0x000fe200088f1c02 */
[----:B------:R-:W2:Y:S04]  /*3590*/  LDCU.64 UR14, c[0x0][0x3a8] ;  /* 0x00007500ff0e77ac */ /* 0x000ea80008000a00 */
[----:B------:R-:W-:Y:S01]  /*35a0*/  IMAD.X R19, RZ, RZ, R6, P2 ;  /* 0x000000ffff137224 */ /* 0x000fe200010e0606 */
[----:B------:R-:W3:Y:S01]  /*35b0*/  LDCU.64 UR12, c[0x0][0x388] ;  /* 0x00007100ff0c77ac */ /* 0x000ee20008000a00 */
[----:B-1----:R-:W-:-:S04]  /*35c0*/  LEA R32, P0, R5, UR4, 0x3 ;  /* 0x0000000405207c11 */ /* 0x002fc8000f8018ff */
[----:B------:R-:W-:-:S09]  /*35d0*/  LEA.HI.X R33, R5, UR5, R0, 0x3, P0 ;  /* 0x0000000505217c11 */ /* 0x000fd200080f1c00 */
.L_x_42:
[----:B-1----:R-:W1:Y:S01]  /*35e0*/  LDCU.64 UR4, c[0x0][0x398] ;  /* 0x00007300ff0477ac */ /* 0x002e620008000a00 */
[----:B------:R-:W-:Y:S01]  /*35f0*/  IADD3 R4, P0, PT, R7, R8, RZ ;  /* 0x0000000807047210 */ /* 0x000fe20007f1e0ff */
[----:B------:R-:W-:Y:S03]  /*3600*/  BSSY.RECONVERGENT B0, `(.L_x_32) ;  /* 0x0000013000007945 */ /* 0x000fe60003800200 */
[----:B------:R-:W-:Y:S02]  /*3610*/  LEA.HI.X.SX32 R9, R8, R2, 0x1, P0 ;  /* 0x0000000208097211 */ /* 0x000fe400000f0eff */
[----:B-123--:R-:W-:-:S04]  /*3620*/  LEA R24, P0, R4, UR4, 0x3 ;  /* 0x0000000404187c11 */ /* 0x00efc8000f8018ff */
[----:B------:R-:W-:-:S05]  /*3630*/  LEA.HI.X R25, R4, UR5, R9, 0x3, P0 ;  /* 0x0000000504197c11 */ /* 0x000fca00080f1c09 */
[----:B------:R1:W-:Y:S04]  /*3640*/  STG.E.64 desc[UR10][R24.64], RZ ;  /* 0x000000ff18007986 */ /* 0x0003e8000c101b0a */
.L_x_34:
[C---:B------:R-:W-:Y:S01]  /*3650*/  ISETP.GE.AND P0, PT, R3.reuse, 0x2, PT ;  /* 0x000000020300780c */ /* 0x040fe20003f06270 */
[----:B------:R-:W-:Y:S02]  /*3660*/  VIADD R4, R3, 0xffffffff ;  /* 0xffffffff03047836 */ /* 0x000fe40000000000 */
[----:B------:R-:W-:Y:S02]  /*3670*/  IMAD.MOV.U32 R9, RZ, RZ, R3 ;  /* 0x000000ffff097224 */ /* 0x000fe400078e0003 */
[----:B------:R-:W-:-:S08]  /*3680*/  IMAD.MOV.U32 R3, RZ, RZ, R4 ;  /* 0x000000ffff037224 */ /* 0x000fd000078e0004 */
[----:B------:R-:W-:Y:S05]  /*3690*/  @!P0 BRA `(.L_x_33) ;  /* 0x0000000000248947 */ /* 0x000fea0003800000 */
[----:B------:R-:W-:-:S04]  /*36a0*/  VIADD R11, R9, 0xfffffffe ;  /* 0xfffffffe090b7836 */ /* 0x000fc80000000000 */
[----:B0-----:R-:W-:-:S05]  /*36b0*/  IMAD R11, R11, UR8, R8 ;  /* 0x000000080b0b7c24 */ /* 0x001fca000f8e0208 */
[----:B------:R-:W-:-:S04]  /*36c0*/  IADD3 R4, P0, PT, R5, R11, RZ ;  /* 0x0000000b05047210 */ /* 0x000fc80007f1e0ff */
[----:B------:R-:W-:Y:S02]  /*36d0*/  LEA.HI.X.SX32 R11, R11, R0, 0x1, P0 ;  /* 0x000000000b0b7211 */ /* 0x000fe400000f0eff */
[----:B---3--:R-:W-:-:S04]  /*36e0*/  LEA R10, P0, R4, UR12, 0x3 ;  /* 0x0000000c040a7c11 */ /* 0x008fc8000f8018ff */
[----:B------:R-:W-:-:S06]  /*36f0*/  LEA.HI.X R11, R4, UR13, R11, 0x3, P0 ;  /* 0x0000000d040b7c11 */ /* 0x000fcc00080f1c0b */
[----:B------:R-:W2:Y:S02]  /*3700*/  LDG.E.64 R10, desc[UR10][R10.64] ;  /* 0x0000000a0a0a7981 */ /* 0x000ea4000c1e1b00 */
[----:B--2---:R-:W-:-:S14]  /*3710*/  DSETP.GT.AND P0, PT, |R10|, UR14, PT ;  /* 0x0000000e0a007e2a */ /* 0x004fdc000bf04200 */
[----:B------:R-:W-:Y:S05]  /*3720*/  @P0 BRA `(.L_x_34) ;  /* 0xfffffffc00c80947 */ /* 0x000fea000383ffff */
.L_x_33:
[----:B0-23--:R-:W-:Y:S05]  /*3730*/  BSYNC.RECONVERGENT B0 ;  /* 0x0000000000007941 */ /* 0x00dfea0003800200 */
.L_x_32:
[----:B------:R-:W-:Y:S01]  /*3740*/  ISETP.GE.AND P0, PT, R28, R9, PT ;  /* 0x000000091c00720c */ /* 0x000fe20003f06270 */
[----:B------:R-:W-:Y:S01]  /*3750*/  BSSY.RECONVERGENT B0, `(.L_x_35) ;  /* 0x0000054000007945 */ /* 0x000fe20003800200 */
[----:B------:R-:W-:-:S11]  /*3760*/  CS2R R12, SRZ ;  /* 0x00000000000c7805 */ /* 0x000fd6000001ff00 */
[----:B------:R-:W-:Y:S05]  /*3770*/  @!P0 BRA `(.L_x_36) ;  /* 0x0000000400448947 */ /* 0x000fea0003800000 */
[--C-:B------:R-:W-:Y:S01]  /*3780*/  IMAD.IADD R4, R29, 0x1, -R9.reuse ;  /* 0x000000011d047824 */ /* 0x100fe200078e0a09 */
[----:B------:R-:W-:Y:S01]  /*3790*/  BSSY.RECONVERGENT B1, `(.L_x_37) ;  /* 0x000002e000017945 */ /* 0x000fe20003800200 */
[----:B------:R-:W-:Y:S01]  /*37a0*/  IMAD.MOV.U32 R23, RZ, RZ, R9 ;  /* 0x000000ffff177224 */ /* 0x000fe200078e0009 */
[----:B------:R-:W-:Y:S02]  /*37b0*/  CS2R R12, SRZ ;  /* 0x00000000000c7805 */ /* 0x000fe4000001ff00 */
[----:B------:R-:W-:-:S13]  /*37c0*/  LOP3.LUT P0, R4, R4, 0x3, RZ, 0xc0, !PT ;  /* 0x0000000304047812 */ /* 0x000fda000780c0ff */
[----:B------:R-:W-:Y:S05]  /*37d0*/  @!P0 BRA `(.L_x_38) ;  /* 0x0000000000a48947 */ /* 0x000fea0003800000 */
[----:B------:R-:W0:Y:S01]  /*37e0*/  LDC R6, c[0x0][0x390] ;  /* 0x0000e400ff067b82 */ /* 0x000e220000000800 */
[----:B------:R-:W2:Y:S01]  /*37f0*/  LDCU.64 UR4, c[0x0][0x398] ;  /* 0x00007300ff0477ac */ /* 0x000ea20008000a00 */
[----:B------:R-:W-:-:S04]  /*3800*/  IADD3 R15, P0, PT, R7, R9, RZ ;  /* 0x00000009070f7210 */ /* 0x000fc80007f1e0ff */
[----:B------:R-:W-:Y:S02]  /*3810*/  LEA.HI.X.SX32 R20, R9, R2, 0x1, P0 ;  /* 0x0000000209147211 */ /* 0x000fe400000f0eff */
[----:B------:R-:W3:Y:S01]  /*3820*/  LDC.64 R10, c[0x0][0x388] ;  /* 0x0000e200ff0a7b82 */ /* 0x000ee20000000a00 */
[----:B--2---:R-:W-:-:S04]  /*3830*/  LEA R14, P0, R15, UR4, 0x3 ;  /* 0x000000040f0e7c11 */ /* 0x004fc8000f8018ff */
[----:B------:R-:W-:Y:S01]  /*3840*/  LEA.HI.X R15, R15, UR5, R20, 0x3, P0 ;  /* 0x000000050f0f7c11 */ /* 0x000fe200080f1c14 */
[----:B0-----:R-:W-:-:S05]  /*3850*/  IMAD R21, R9, R6, R8 ;  /* 0x0000000609157224 */ /* 0x001fca00078e0208 */
[----:B------:R-:W-:-:S04]  /*3860*/  IADD3 R12, P1, PT, R5, R21, RZ ;  /* 0x00000015050c7210 */ /* 0x000fc80007f3e0ff */
[----:B------:R-:W-:Y:S02]  /*3870*/  LEA.HI.X.SX32 R13, R21, R0, 0x1, P1 ;  /* 0x00000000150d7211 */ /* 0x000fe400008f0eff */
[----:B---3--:R-:W-:-:S04]  /*3880*/  LEA R16, P1, R12, R10, 0x3 ;  /* 0x0000000a0c107211 */ /* 0x008fc800078218ff */
[----:B------:R-:W-:Y:S02]  /*3890*/  LEA.HI.X R17, R12, R11, R13, 0x3, P1 ;  /* 0x0000000b0c117211 */ /* 0x000fe400008f1c0d */
[----:B------:R-:W2:Y:S04]  /*38a0*/  LDG.E.64 R12, desc[UR10][R14.64] ;  /* 0x0000000a0e0c7981 */ /* 0x000ea8000c1e1b00 */
[----:B------:R-:W2:Y:S01]  /*38b0*/  LDG.E.64 R16, desc[UR10][R16.64] ;  /* 0x0000000a10107981 */ /* 0x000ea2000c1e1b00 */
[----:B------:R-:W-:Y:S01]  /*38c0*/  ISETP.NE.AND P0, PT, R4, 0x1, PT ;  /* 0x000000010400780c */ /* 0x000fe20003f05270 */
[----:B------:R-:W-:Y:S01]  /*38d0*/  VIADD R23, R9, 0x1 ;  /* 0x0000000109177836 */ /* 0x000fe20000000000 */
[----:B--2---:R-:W-:-:S07]  /*38e0*/  DFMA R12, R16, -R12, RZ ;  /* 0x8000000c100c722b */ /* 0x004fce00000000ff */
[----:B------:R0:W-:Y:S04]  /*38f0*/  STG.E.64 desc[UR10][R24.64], R12 ;  /* 0x0000000c18007986 */ /* 0x0001e8000c101b0a */
[----:B------:R-:W-:Y:S05]  /*3900*/  @!P0 BRA `(.L_x_38) ;  /* 0x0000000000588947 */ /* 0x000fea0003800000 */
[----:B------:R-:W-:-:S05]  /*3910*/  IMAD.IADD R27, R21, 0x1, R6 ;  /* 0x00000001151b7824 */ /* 0x000fca00078e0206 */
[----:B------:R-:W-:-:S04]  /*3920*/  IADD3 R16, P0, PT, R5, R27, RZ ;  /* 0x0000001b05107210 */ /* 0x000fc80007f1e0ff */
[----:B------:R-:W-:Y:S02]  /*3930*/  LEA.HI.X.SX32 R17, R27, R0, 0x1, P0 ;  /* 0x000000001b117211 */ /* 0x000fe400000f0eff */
[----:B------:R-:W-:-:S04]  /*3940*/  LEA R20, P0, R16, R10, 0x3 ;  /* 0x0000000a10147211 */ /* 0x000fc800078018ff */
[----:B------:R-:W-:Y:S02]  /*3950*/  LEA.HI.X R21, R16, R11, R17, 0x3, P0 ;  /* 0x0000000b10157211 */ /* 0x000fe400000f1c11 */
[----:B------:R-:W0:Y:S04]  /*3960*/  LDG.E.64 R16, desc[UR10][R14.64+0x8] ;  /* 0x0000080a0e107981 */ /* 0x000e28000c1e1b00 */
[----:B------:R-:W0:Y:S01]  /*3970*/  LDG.E.64 R20, desc[UR10][R20.64] ;  /* 0x0000000a14147981 */ /* 0x000e22000c1e1b00 */
[----:B------:R-:W-:Y:S01]  /*3980*/  ISETP.NE.AND P0, PT, R4, 0x2, PT ;  /* 0x000000020400780c */ /* 0x000fe20003f05270 */
[----:B------:R-:W-:Y:S01]  /*3990*/  VIADD R23, R9, 0x2 ;  /* 0x0000000209177836 */ /* 0x000fe20000000000 */
[----:B0-----:R-:W-:-:S07]  /*39a0*/  DFMA R12, R20, -R16, R12 ;  /* 0x80000010140c722b */ /* 0x001fce000000000c */
[----:B------:R2:W-:Y:S04]  /*39b0*/  STG.E.64 desc[UR10][R24.64], R12 ;  /* 0x0000000c18007986 */ /* 0x0005e8000c101b0a */
[----:B------:R-:W-:Y:S05]  /*39c0*/  @!P0 BRA `(.L_x_38) ;  /* 0x0000000000288947 */ /* 0x000fea0003800000 */
[----:B------:R-:W-:Y:S01]  /*39d0*/  IMAD.IADD R6, R27, 0x1, R6 ;  /* 0x000000011b067824 */ /* 0x000fe200078e0206 */
[----:B------:R-:W2:Y:S04]  /*39e0*/  LDG.E.64 R14, desc[UR10][R14.64+0x10] ;  /* 0x0000100a0e0e7981 */ /* 0x000ea8000c1e1b00 */
[----:B------:R-:W-:-:S04]  /*39f0*/  IADD3 R4, P0, PT, R5, R6, RZ ;  /* 0x0000000605047210 */ /* 0x000fc80007f1e0ff */
[----:B------:R-:W-:Y:S02]  /*3a00*/  LEA.HI.X.SX32 R6, R6, R0, 0x1, P0 ;  /* 0x0000000006067211 */ /* 0x000fe400000f0eff */
[----:B------:R-:W-:-:S04]  /*3a10*/  LEA R10, P0, R4, R10, 0x3 ;  /* 0x0000000a040a7211 */ /* 0x000fc800078018ff */
[----:B------:R-:W-:-:S06]  /*3a20*/  LEA.HI.X R11, R4, R11, R6, 0x3, P0 ;  /* 0x0000000b040b7211 */ /* 0x000fcc00000f1c06 */
[----:B------:R-:W2:Y:S01]  /*3a30*/  LDG.E.64 R10, desc[UR10][R10.64] ;  /* 0x0000000a0a0a7981 */ /* 0x000ea2000c1e1b00 */
[----:B------:R-:W-:Y:S01]  /*3a40*/  VIADD R23, R9, 0x3 ;  /* 0x0000000309177836 */ /* 0x000fe20000000000 */
[----:B--2---:R-:W-:-:S07]  /*3a50*/  DFMA R12, R10, -R14, R12 ;  /* 0x8000000e0a0c722b */ /* 0x004fce000000000c */
[----:B------:R3:W-:Y:S04]  /*3a60*/  STG.E.64 desc[UR10][R24.64], R12 ;  /* 0x0000000c18007986 */ /* 0x0007e8000c101b0a */
.L_x_38:
[----:B------:R-:W-:Y:S05]  /*3a70*/  BSYNC.RECONVERGENT B1 ;  /* 0x0000000000017941 */ /* 0x000fea0003800200 */
.L_x_37:
[----:B------:R-:W-:-:S05]  /*3a80*/  IMAD.IADD R4, R28, 0x1, -R9 ;  /* 0x000000011c047824 */ /* 0x000fca00078e0a09 */
[----:B------:R-:W-:-:S13]  /*3a90*/  ISETP.GE.U32.AND P0, PT, R4, 0x3, PT ;  /* 0x000000030400780c */ /* 0x000fda0003f06070 */
[----:B------:R-:W-:Y:S05]  /*3aa0*/  @!P0 BRA `(.L_x_36) ;  /* 0x0000000000788947 */ /* 0x000fea0003800000 */
[----:B------:R-:W4:Y:S01]  /*3ab0*/  LDC R9, c[0x0][0x390] ;  /* 0x0000e400ff097b82 */ /* 0x000f220000000800 */
[----:B------:R-:W-:-:S04]  /*3ac0*/  IMAD.WIDE R10, R23, 0x8, R18 ;  /* 0x00000008170a7825 */ /* 0x000fc800078e0212 */
[C---:B------:R-:W-:Y:S02]  /*3ad0*/  VIADD R15, R23.reuse, 0xffffffff ;  /* 0xffffffff170f7836 */ /* 0x040fe40000000000 */
[----:B----4-:R-:W-:-:S04]  /*3ae0*/  IMAD R17, R23, R9, R8 ;  /* 0x0000000917117224 */ /* 0x010fc800078e0208 */
[----:B------:R-:W-:-:S07]  /*3af0*/  IMAD.WIDE R16, R17, 0x8, R32 ;  /* 0x0000000811107825 */ /* 0x000fce00078e0220 */
.L_x_39:
[----:B----4-:R-:W4:Y:S04]  /*3b00*/  LDG.E.64 R20, desc[UR10][R16.64] ;  /* 0x0000000a10147981 */ /* 0x010f28000c1e1b00 */
[----:B------:R-:W4:Y:S02]  /*3b10*/  LDG.E.64 R22, desc[UR10][R10.64+-0x10] ;  /* 0xfffff00a0a167981 */ /* 0x000f24000c1e1b00 */
[----:B----4-:R-:W-:Y:S01]  /*3b20*/  DFMA R20, R20, -R22, R12 ;  /* 0x800000161414722b */ /* 0x010fe2000000000c */
[----:B0-23--:R-:W-:-:S06]  /*3b30*/  IMAD.WIDE R12, R9, 0x8, R16 ;  /* 0x00000008090c7825 */ /* 0x00dfcc00078e0210 */
[----:B------:R4:W-:Y:S04]  /*3b40*/  STG.E.64 desc[UR10][R24.64], R20 ;  /* 0x0000001418007986 */ /* 0x0009e8000c101b0a */
[----:B------:R-:W2:Y:S04]  /*3b50*/  LDG.E.64 R26, desc[UR10][R12.64] ;  /* 0x0000000a0c1a7981 */ /* 0x000ea8000c1e1b00 */
[----:B------:R-:W2:Y:S02]  /*3b60*/  LDG.E.64 R22, desc[UR10][R10.64+-0x8] ;  /* 0xfffff80a0a167981 */ /* 0x000ea4000c1e1b00 */
[----:B--2---:R-:W-:Y:S01]  /*3b70*/  DFMA R26, R26, -R22, R20 ;  /* 0x800000161a1a722b */ /* 0x004fe20000000014 */
[----:B------:R-:W-:-:S06]  /*3b80*/  IMAD.WIDE R22, R9, 0x8, R12 ;  /* 0x0000000809167825 */ /* 0x000fcc00078e020c */
[----:B------:R4:W-:Y:S04]  /*3b90*/  STG.E.64 desc[UR10][R24.64], R26 ;  /* 0x0000001a18007986 */ /* 0x0009e8000c101b0a */
[----:B------:R-:W2:Y:S04]  /*3ba0*/  LDG.E.64 R34, desc[UR10][R22.64] ;  /* 0x0000000a16227981 */ /* 0x000ea8000c1e1b00 */
[----:B------:R-:W2:Y:S01]  /*3bb0*/  LDG.E.64 R16, desc[UR10][R10.64] ;  /* 0x0000000a0a107981 */ /* 0x000ea2000c1e1b00 */
[----:B------:R-:W-:Y:S01]  /*3bc0*/  IMAD.WIDE R30, R9, 0x8, R22 ;  /* 0x00000008091e7825 */ /* 0x000fe200078e0216 */
[----:B--2---:R-:W-:-:S07]  /*3bd0*/  DFMA R34, R34, -R16, R26 ;  /* 0x800000102222722b */ /* 0x004fce000000001a */
[----:B------:R4:W-:Y:S04]  /*3be0*/  STG.E.64 desc[UR10][R24.64], R34 ;  /* 0x0000002218007986 */ /* 0x0009e8000c101b0a */
[----:B------:R-:W2:Y:S04]  /*3bf0*/  LDG.E.64 R16, desc[UR10][R30.64] ;  /* 0x0000000a1e107981 */ /* 0x000ea8000c1e1b00 */
[----:B------:R0:W2:Y:S01]  /*3c00*/  LDG.E.64 R12, desc[UR10][R10.64+0x8] ;  /* 0x0000080a0a0c7981 */ /* 0x0000a2000c1e1b00 */
[----:B------:R-:W-:-:S05]  /*3c10*/  VIADD R15, R15, 0x4 ;  /* 0x000000040f0f7836 */ /* 0x000fca0000000000 */
[----:B------:R-:W-:Y:S02]  /*3c20*/  ISETP.GE.AND P0, PT, R15, R28, PT ;  /* 0x0000001c0f00720c */ /* 0x000fe40003f06270 */
[----:B0-----:R-:W-:-:S05]  /*3c30*/  IADD3 R10, P1, PT, R10, 0x20, RZ ;  /* 0x000000200a0a7810 */ /* 0x001fca0007f3e0ff */
[----:B------:R-:W-:Y:S01]  /*3c40*/  IMAD.X R11, RZ, RZ, R11, P1 ;  /* 0x000000ffff0b7224 */ /* 0x000fe200008e060b */
[----:B--2---:R-:W-:Y:S01]  /*3c50*/  DFMA R12, R16, -R12, R34 ;  /* 0x8000000c100c722b */ /* 0x004fe20000000022 */
[----:B------:R-:W-:-:S06]  /*3c60*/  IMAD.WIDE R16, R9, 0x8, R30 ;  /* 0x0000000809107825 */ /* 0x000fcc00078e021e */
[----:B------:R4:W-:Y:S01]  /*3c70*/  STG.E.64 desc[UR10][R24.64], R12 ;  /* 0x0000000c18007986 */ /* 0x0009e2000c101b0a */
[----:B------:R-:W-:Y:S05]  /*3c80*/  @!P0 BRA `(.L_x_39) ;  /* 0xfffffffc009c8947 */ /* 0x000fea000383ffff */
.L_x_36:
[----:B------:R-:W-:Y:S05]  /*3c90*/  BSYNC.RECONVERGENT B0 ;  /* 0x0000000000007941 */ /* 0x000fea0003800200 */
.L_x_35:
[----:B------:R-:W5:Y:S01]  /*3ca0*/  LDCU UR4, c[0x0][0x390] ;  /* 0x00007200ff0477ac */ /* 0x000f620008000800 */
[----:B------:R-:W0:Y:S01]  /*3cb0*/  LDCU.64 UR6, c[0x0][0x388] ;  /* 0x00007100ff0677ac */ /* 0x000e220008000a00 */
[----:B-----5:R-:W-:-:S05]  /*3cc0*/  IMAD R4, R3, UR4, R8 ;  /* 0x0000000403047c24 */ /* 0x020fca000f8e0208 */
[----:B------:R-:W-:-:S04]  /*3cd0*/  IADD3 R6, P0, PT, R5, R4, RZ ;  /* 0x0000000405067210 */ /* 0x000fc80007f1e0ff */
[----:B------:R-:W-:Y:S02]  /*3ce0*/  LEA.HI.X.SX32 R9, R4, R0, 0x1, P0 ;  /* 0x0000000004097211 */ /* 0x000fe400000f0eff */
[----:B0-----:R-:W-:-:S04]  /*3cf0*/  LEA R14, P0, R6, UR6, 0x3 ;  /* 0x00000006060e7c11 */ /* 0x001fc8000f8018ff */
[----:B------:R-:W-:-:S06]  /*3d00*/  LEA.HI.X R15, R6, UR7, R9, 0x3, P0 ;  /* 0x00000007060f7c11 */ /* 0x000fcc00080f1c09 */
[----:B------:R-:W5:Y:S01]  /*3d10*/  LDG.E.64 R14, desc[UR10][R14.64] ;  /* 0x0000000a0e0e7981 */ /* 0x000f62000c1e1b00 */
[----:B------:R-:W-:Y:S01]  /*3d20*/  IMAD.MOV.U32 R10, RZ, RZ, 0x1 ;  /* 0x00000001ff0a7424 */ /* 0x000fe200078e00ff */
[----:B------:R-:W-:Y:S01]  /*3d30*/  FSETP.GEU.AND P1, PT, |R13|, 6.5827683646048100446e-37, PT ;  /* 0x036000000d00780b */ /* 0x000fe20003f2e200 */
[----:B------:R-:W-:Y:S01]  /*3d40*/  BSSY.RECONVERGENT B0, `(.L_x_40) ;  /* 0x0000013000007945 */ /* 0x000fe20003800200 */
[----:B-----5:R-:W0:Y:S03]  /*3d50*/  MUFU.RCP64H R11, R15 ;  /* 0x0000000f000b7308 */ /* 0x020e260000001800 */
[----:B0-----:R-:W-:-:S08]  /*3d60*/  DFMA R16, -R14, R10, 1 ;  /* 0x3ff000000e10742b */ /* 0x001fd0000000010a */
[----:B------:R-:W-:-:S08]  /*3d70*/  DFMA R16, R16, R16, R16 ;  /* 0x000000101010722b */ /* 0x000fd00000000010 */
[----:B------:R-:W-:-:S08]  /*3d80*/  DFMA R16, R10, R16, R10 ;  /* 0x000000100a10722b */ /* 0x000fd0000000000a */
[----:B------:R-:W-:-:S08]  /*3d90*/  DFMA R10, -R14, R16, 1 ;  /* 0x3ff000000e0a742b */ /* 0x000fd00000000110 */
[----:B------:R-:W-:-:S08]  /*3da0*/  DFMA R10, R16, R10, R16 ;  /* 0x0000000a100a722b */ /* 0x000fd00000000010 */
[----:B------:R-:W-:-:S08]  /*3db0*/  DMUL R16, R10, R12 ;  /* 0x0000000c0a107228 */ /* 0x000fd00000000000 */
[----:B----4-:R-:W-:-:S08]  /*3dc0*/  DFMA R20, -R14, R16, R12 ;  /* 0x000000100e14722b */ /* 0x010fd0000000010c */
[----:B------:R-:W-:-:S10]  /*3dd0*/  DFMA R10, R10, R20, R16 ;  /* 0x000000140a0a722b */ /* 0x000fd40000000010 */
[----:B------:R-:W-:-:S05]  /*3de0*/  FFMA R4, RZ, R15, R11 ;  /* 0x0000000fff047223 */ /* 0x000fca000000000b */
[----:B------:R-:W-:-:S13]  /*3df0*/  FSETP.GT.AND P0, PT, |R4|, 1.469367938527859385e-39, PT ;  /* 0x001000000400780b */ /* 0x000fda0003f04200 */
[----:B------:R-:W-:Y:S05]  /*3e00*/  @P0 BRA P1, `(.L_x_41) ;  /* 0x0000000000180947 */ /* 0x000fea0000800000 */
[----:B------:R-:W-:Y:S01]  /*3e10*/  IMAD.MOV.U32 R16, RZ, RZ, R12 ;  /* 0x000000ffff107224 */ /* 0x000fe200078e000c */
[----:B------:R-:W-:Y:S01]  /*3e20*/  MOV R4, 0x3e50 ;  /* 0x00003e5000047802 */ /* 0x000fe20000000f00 */
[----:B------:R-:W-:-:S07]  /*3e30*/  IMAD.MOV.U32 R17, RZ, RZ, R13 ;  /* 0x000000ffff117224 */ /* 0x000fce00078e000d */
[----:B-123--:R-:W-:Y:S05]  /*3e40*/  CALL.REL.NOINC `($__internal_0_$__cuda_sm20_div_rn_f64_full) ;  /* 0x0000000000207944 */ /* 0x00efea0003c00000 */
[----:B------:R-:W-:Y:S02]  /*3e50*/  IMAD.MOV.U32 R10, RZ, RZ, R20 ;  /* 0x000000ffff0a7224 */ /* 0x000fe400078e0014 */
[----:B------:R-:W-:-:S07]  /*3e60*/  IMAD.MOV.U32 R11, RZ, RZ, R21 ;  /* 0x000000ffff0b7224 */ /* 0x000fce00078e0015 */
.L_x_41:
[----:B------:R-:W-:Y:S05]  /*3e70*/  BSYNC.RECONVERGENT B0 ;  /* 0x0000000000007941 */ /* 0x000fea0003800200 */
.L_x_40:
[----:B------:R4:W-:Y:S01]  /*3e80*/  STG.E.64 desc[UR10][R24.64], R10 ;  /* 0x0000000a18007986 */ /* 0x0009e2000c101b0a */
[C---:B------:R-:W-:Y:S01]  /*3e90*/  ISETP.GT.AND P0, PT, R8.reuse, RZ, PT ;  /* 0x000000ff0800720c */ /* 0x040fe20003f04270 */
[----:B------:R-:W-:-:S12]  /*3ea0*/  VIADD R8, R8, 0xffffffff ;  /* 0xffffffff08087836 */ /* 0x000fd80000000000 */
[----:B----4-:R-:W-:Y:S05]  /*3eb0*/  @P0 BRA `(.L_x_42) ;  /* 0xfffffff400c80947 */ /* 0x010fea000383ffff */
[----:B------:R-:W-:Y:S05]  /*3ec0*/  EXIT ;  /* 0x000000000000794d */ /* 0x000fea0003800000 */
        .weak           $__internal_0_$__cuda_sm20_div_rn_f64_full
        .type           $__internal_0_$__cuda_sm20_div_rn_f64_full,@function
        .size           $__internal_0_$__cuda_sm20_div_rn_f64_full,(.L_x_49 - $__internal_0_$__cuda_sm20_div_rn_f64_full)
$__internal_0_$__cuda_sm20_div_rn_f64_full:
[C---:B------:R-:W-:Y:S01]  /*3ed0*/  FSETP.GEU.AND P1, PT, |R15|.reuse, 1.469367938527859385e-39, PT ;  /* 0x001000000f00780b */ /* 0x040fe20003f2e200 */
[----:B------:R-:W-:Y:S01]  /*3ee0*/  IMAD.MOV.U32 R22, RZ, RZ, 0x1 ;  /* 0x00000001ff167424 */ /* 0x000fe200078e00ff */
[----:B------:R-:W-:Y:S01]  /*3ef0*/  LOP3.LUT R12, R15, 0x800fffff, RZ, 0xc0, !PT ;  /* 0x800fffff0f0c7812 */ /* 0x000fe200078ec0ff */
[----:B------:R-:W-:Y:S01]  /*3f00*/  BSSY.RECONVERGENT B2, `(.L_x_43) ;  /* 0x0000056000027945 */ /* 0x000fe20003800200 */
[C---:B------:R-:W-:Y:S02]  /*3f10*/  FSETP.GEU.AND P4, PT, |R17|.reuse, 1.469367938527859385e-39, PT ;  /* 0x001000001100780b */ /* 0x040fe40003f8e200 */
[----:B------:R-:W-:Y:S01]  /*3f20*/  LOP3.LUT R13, R12, 0x3ff00000, RZ, 0xfc, !PT ;  /* 0x3ff000000c0d7812 */ /* 0x000fe200078efcff */
[----:B------:R-:W-:Y:S01]  /*3f30*/  IMAD.MOV.U32 R12, RZ, RZ, R14 ;  /* 0x000000ffff0c7224 */ /* 0x000fe200078e000e */
[----:B------:R-:W-:Y:S02]  /*3f40*/  LOP3.LUT R10, R17, 0x7ff00000, RZ, 0xc0, !PT ;  /* 0x7ff00000110a7812 */ /* 0x000fe400078ec0ff */
[----:B------:R-:W-:-:S02]  /*3f50*/  LOP3.LUT R9, R15, 0x7ff00000, RZ, 0xc0, !PT ;  /* 0x7ff000000f097812 */ /* 0x000fc400078ec0ff */
[----:B------:R-:W-:Y:S01]  /*3f60*/  LOP3.LUT R6, R17, 0x7ff00000, RZ, 0xc0, !PT ;  /* 0x7ff0000011067812 */ /* 0x000fe200078ec0ff */
[----:B------:R-:W-:-:S03]  /*3f70*/  @!P1 DMUL R12, R14, 8.98846567431157953865e+307 ;  /* 0x7fe000000e0c9828 */ /* 0x000fc60000000000 */
[----:B------:R-:W-:Y:S01]  /*3f80*/  ISETP.GE.U32.AND P3, PT, R6, R9, PT ;  /* 0x000000090600720c */ /* 0x000fe20003f66070 */
[----:B------:R-:W-:Y:S01]  /*3f90*/  @!P4 IMAD.MOV.U32 R26, RZ, RZ, RZ ;  /* 0x000000ffff1ac224 */ /* 0x000fe200078e00ff */
[----:B------:R-:W-:Y:S01]  /*3fa0*/  @!P4 LOP3.LUT R11, R15, 0x7ff00000, RZ, 0xc0, !PT ;  /* 0x7ff000000f0bc812 */ /* 0x000fe200078ec0ff */
[----:B------:R-:W0:Y:S03]  /*3fb0*/  MUFU.RCP64H R23, R13 ;  /* 0x0000000d00177308 */ /* 0x000e260000001800 */
[----:B------:R-:W-:Y:S01]  /*3fc0*/  @!P4 ISETP.GE.U32.AND P5, PT, R10, R11, PT ;  /* 0x0000000b0a00c20c */ /* 0x000fe20003fa6070 */
[----:B------:R-:W-:Y:S01]  /*3fd0*/  IMAD.MOV.U32 R10, RZ, RZ, 0x1ca00000 ;  /* 0x1ca00000ff0a7424 */ /* 0x000fe200078e00ff */
[----:B------:R-:W-:-:S04]  /*3fe0*/  @!P1 LOP3.LUT R9, R13, 0x7ff00000, RZ, 0xc0, !PT ;  /* 0x7ff000000d099812 */ /* 0x000fc800078ec0ff */
[----:B------:R-:W-:-:S04]  /*3ff0*/  SEL R11, R10, 0x63400000, !P3 ;  /* 0x634000000a0b7807 */ /* 0x000fc80005800000 */
[----:B------:R-:W-:Y:S01]  /*4000*/  LOP3.LUT R11, R11, 0x800fffff, R17, 0xf8, !PT ;  /* 0x800fffff0b0b7812 */ /* 0x000fe200078ef811 */
[----:B0-----:R-:W-:-:S08]  /*4010*/  DFMA R20, R22, -R12, 1 ;  /* 0x3ff000001614742b */ /* 0x001fd0000000080c */
[----:B------:R-:W-:-:S08]  /*4020*/  DFMA R20, R20, R20, R20 ;  /* 0x000000141414722b */ /* 0x000fd00000000014 */
[----:B------:R-:W-:Y:S01]  /*4030*/  DFMA R20, R22, R20, R22 ;  /* 0x000000141614722b */ /* 0x000fe20000000016 */
[----:B------:R-:W-:-:S04]  /*4040*/  @!P4 SEL R23, R10, 0x63400000, !P5 ;  /* 0x634000000a17c807 */ /* 0x000fc80006800000 */
[----:B------:R-:W-:-:S03]  /*4050*/  @!P4 LOP3.LUT R10, R23, 0x80000000, R17, 0xf8, !PT ;  /* 0x80000000170ac812 */ /* 0x000fc600078ef811 */
[----:B------:R-:W-:Y:S01]  /*4060*/  DFMA R22, R20, -R12, 1 ;  /* 0x3ff000001416742b */ /* 0x000fe2000000080c */
[----:B------:R-:W-:Y:S01]  /*4070*/  @!P4 LOP3.LUT R27, R10, 0x100000, RZ, 0xfc, !PT ;  /* 0x001000000a1bc812 */ /* 0x000fe200078efcff */
[----:B------:R-:W-:-:S06]  /*4080*/  IMAD.MOV.U32 R10, RZ, RZ, R16 ;  /* 0x000000ffff0a7224 */ /* 0x000fcc00078e0010 */
[----:B------:R-:W-:Y:S02]  /*4090*/  DFMA R20, R20, R22, R20 ;  /* 0x000000161414722b */ /* 0x000fe40000000014 */
[----:B------:R-:W-:-:S08]  /*40a0*/  @!P4 DFMA R10, R10, 2, -R26 ;  /* 0x400000000a0ac82b */ /* 0x000fd0000000081a */
[----:B------:R-:W-:Y:S02]  /*40b0*/  DMUL R22, R20, R10 ;  /* 0x0000000a14167228 */ /* 0x000fe40000000000 */
[----:B------:R-:W-:-:S05]  /*40c0*/  @!P4 LOP3.LUT R6, R11, 0x7ff00000, RZ, 0xc0, !PT ;  /* 0x7ff000000b06c812 */ /* 0x000fca00078ec0ff */
[----:B------:R-:W-:Y:S01]  /*40d0*/  VIADD R31, R6, 0xffffffff ;  /* 0xffffffff061f7836 */ /* 0x000fe20000000000 */
[----:B------:R-:W-:-:S04]  /*40e0*/  DFMA R26, R22, -R12, R10 ;  /* 0x8000000c161a722b */ /* 0x000fc8000000000a */
[----:B------:R-:W-:Y:S01]  /*40f0*/  ISETP.GT.U32.AND P1, PT, R31, 0x7feffffe, PT ;  /* 0x7feffffe1f00780c */ /* 0x000fe20003f24070 */
[----:B------:R-:W-:-:S03]  /*4100*/  VIADD R31, R9, 0xffffffff ;  /* 0xffffffff091f7836 */ /* 0x000fc60000000000 */
[----:B------:R-:W-:Y:S02]  /*4110*/  DFMA R26, R20, R26, R22 ;  /* 0x0000001a141a722b */ /* 0x000fe40000000016 */
[----:B------:R-:W-:-:S13]  /*4120*/  ISETP.GT.U32.OR P1, PT, R31, 0x7feffffe, P1 ;  /* 0x7feffffe1f00780c */ /* 0x000fda0000f24470 */
[----:B------:R-:W-:Y:S05]  /*4130*/  @P1 BRA `(.L_x_44) ;  /* 0x0000000000741947 */ /* 0x000fea0003800000 */
[----:B------:R-:W-:Y:S01]  /*4140*/  LOP3.LUT R20, R17, 0x7ff00000, RZ, 0xc0, !PT ;  /* 0x7ff0000011147812 */ /* 0x000fe200078ec0ff */
[----:B------:R-:W-:Y:S01]  /*4150*/  IMAD.MOV.U32 R16, RZ, RZ, 0x1ca00000 ;  /* 0x1ca00000ff107424 */ /* 0x000fe200078e00ff */
[----:B------:R-:W-:-:S04]  /*4160*/  LOP3.LUT R9, R15, 0x7ff00000, RZ, 0xc0, !PT ;  /* 0x7ff000000f097812 */ /* 0x000fc800078ec0ff */
[CC--:B------:R-:W-:Y:S02]  /*4170*/  VIADDMNMX R6, R20.reuse, -R9.reuse, 0xb9600000, !PT ;  /* 0xb960000014067446 */ /* 0x0c0fe40007800909 */
[----:B------:R-:W-:Y:S02]  /*4180*/  ISETP.GE.U32.AND P1, PT, R20, R9, PT ;  /* 0x000000091400720c */ /* 0x000fe40003f26070 */
[----:B------:R-:W-:Y:S02]  /*4190*/  VIMNMX R6, PT, PT, R6, 0x46a00000, PT ;  /* 0x46a0000006067848 */ /* 0x000fe40003fe0100 */
[----:B------:R-:W-:Y:S01]  /*41a0*/  SEL R9, R16, 0x63400000, !P1 ;  /* 0x6340000010097807 */ /* 0x000fe20004800000 */
[----:B------:R-:W-:-:S04]  /*41b0*/  IMAD.MOV.U32 R16, RZ, RZ, RZ ;  /* 0x000000ffff107224 */ /* 0x000fc800078e00ff */
[----:B------:R-:W-:-:S04]  /*41c0*/  IMAD.IADD R6, R6, 0x1, -R9 ;  /* 0x0000000106067824 */ /* 0x000fc800078e0a09 */
[----:B------:R-:W-:-:S06]  /*41d0*/  VIADD R17, R6, 0x7fe00000 ;  /* 0x7fe0000006117836 */ /* 0x000fcc0000000000 */
[----:B------:R-:W-:-:S10]  /*41e0*/  DMUL R20, R26, R16 ;  /* 0x000000101a147228 */ /* 0x000fd40000000000 */
[----:B------:R-:W-:-:S13]  /*41f0*/  FSETP.GTU.AND P1, PT, |R21|, 1.469367938527859385e-39, PT ;  /* 0x001000001500780b */ /* 0x000fda0003f2c200 */
[----:B------:R-:W-:Y:S05]  /*4200*/  @P1 BRA `(.L_x_45) ;  /* 0x0000000000941947 */ /* 0x000fea0003800000 */
[----:B------:R-:W-:Y:S01]  /*4210*/  DFMA R10, R26, -R12, R10 ;  /* 0x8000000c1a0a722b */ /* 0x000fe2000000000a */
[----:B------:R-:W-:-:S09]  /*4220*/  IMAD.MOV.U32 R16, RZ, RZ, RZ ;  /* 0x000000ffff107224 */ /* 0x000fd200078e00ff */
[C---:B------:R-:W-:Y:S02]  /*4230*/  FSETP.NEU.AND P1, PT, R11.reuse, RZ, PT ;  /* 0x000000ff0b00720b */ /* 0x040fe40003f2d000 */
[----:B------:R-:W-:-:S04]  /*4240*/  LOP3.LUT R15, R11, 0x80000000, R15, 0x48, !PT ;  /* 0x800000000b0f7812 */ /* 0x000fc800078e480f */
[----:B------:R-:W-:-:S07]  /*4250*/  LOP3.LUT R17, R15, R17, RZ, 0xfc, !PT ;  /* 0x000000110f117212 */ /* 0x000fce00078efcff */
[----:B------:R-:W-:Y:S05]  /*4260*/  @!P1 BRA `(.L_x_45) ;  /* 0x00000000007c9947 */ /* 0x000fea0003800000 */
[----:B------:R-:W-:Y:S01]  /*4270*/  IMAD.MOV R11, RZ, RZ, -R6 ;  /* 0x000000ffff0b7224 */ /* 0x000fe200078e0a06 */
[----:B------:R-:W-:Y:S01]  /*4280*/  DMUL.RP R16, R26, R16 ;  /* 0x000000101a107228 */ /* 0x000fe20000008000 */
[----:B------:R-:W-:Y:S01]  /*4290*/  IMAD.MOV.U32 R10, RZ, RZ, RZ ;  /* 0x000000ffff0a7224 */ /* 0x000fe200078e00ff */
[----:B------:R-:W-:-:S05]  /*42a0*/  IADD3 R9, PT, PT, -R6, -0x43300000, RZ ;  /* 0xbcd0000006097810 */ /* 0x000fca0007ffe1ff */
[----:B------:R-:W-:-:S03]  /*42b0*/  DFMA R10, R20, -R10, R26 ;  /* 0x8000000a140a722b */ /* 0x000fc6000000001a */
[----:B------:R-:W-:-:S07]  /*42c0*/  LOP3.LUT R15, R17, R15, RZ, 0x3c, !PT ;  /* 0x0000000f110f7212 */ /* 0x000fce00078e3cff */
[----:B------:R-:W-:-:S04]  /*42d0*/  FSETP.NEU.AND P1, PT, |R11|, R9, PT ;  /* 0x000000090b00720b */ /* 0x000fc80003f2d200 */
[----:B------:R-:W-:Y:S02]  /*42e0*/  FSEL R20, R16, R20, !P1 ;  /* 0x0000001410147208 */ /* 0x000fe40004800000 */
[----:B------:R-:W-:Y:S01]  /*42f0*/  FSEL R21, R15, R21, !P1 ;  /* 0x000000150f157208 */ /* 0x000fe20004800000 */
[----:B------:R-:W-:Y:S06]  /*4300*/  BRA `(.L_x_45) ;  /* 0x0000000000547947 */ /* 0x000fec0003800000 */
.L_x_44:
[----:B------:R-:W-:-:S14]  /*4310*/  DSETP.NAN.AND P1, PT, R16, R16, PT ;  /* 0x000000101000722a */ /* 0x000fdc0003f28000 */
[----:B------:R-:W-:Y:S05]  /*4320*/  @P1 BRA `(.L_x_46) ;  /* 0x0000000000441947 */ /* 0x000fea0003800000 */
[----:B------:R-:W-:-:S14]  /*4330*/  DSETP.NAN.AND P1, PT, R14, R14, PT ;  /* 0x0000000e0e00722a */ /* 0x000fdc0003f28000 */
[----:B------:R-:W-:Y:S05]  /*4340*/  @P1 BRA `(.L_x_47) ;  /* 0x0000000000301947 */ /* 0x000fea0003800000 */
[----:B------:R-:W-:Y:S01]  /*4350*/  ISETP.NE.AND P1, PT, R6, R9, PT ;  /* 0x000000090600720c */ /* 0x000fe20003f25270 */
[----:B------:R-:W-:Y:S02]  /*4360*/  IMAD.MOV.U32 R20, RZ, RZ, 0x0 ;  /* 0x00000000ff147424 */ /* 0x000fe400078e00ff */
[----:B------:R-:W-:-:S10]  /*4370*/  IMAD.MOV.U32 R21, RZ, RZ, -0x80000 ;  /* 0xfff80000ff157424 */ /* 0x000fd400078e00ff */
[----:B------:R-:W-:Y:S05]  /*4380*/  @!P1 BRA `(.L_x_45) ;  /* 0x0000000000349947 */ /* 0x000fea0003800000 */
[----:B------:R-:W-:Y:S02]  /*4390*/  ISETP.NE.AND P1, PT, R6, 0x7ff00000, PT ;  /* 0x7ff000000600780c */ /* 0x000fe40003f25270 */
[----:B------:R-:W-:Y:S02]  /*43a0*/  LOP3.LUT R21, R17, 0x80000000, R15, 0x48, !PT ;  /* 0x8000000011157812 */ /* 0x000fe400078e480f */
[----:B------:R-:W-:-:S13]  /*43b0*/  ISETP.EQ.OR P1, PT, R9, RZ, !P1 ;  /* 0x000000ff0900720c */ /* 0x000fda0004f22670 */
[----:B------:R-:W-:Y:S01]  /*43c0*/  @P1 LOP3.LUT R6, R21, 0x7ff00000, RZ, 0xfc, !PT ;  /* 0x7ff0000015061812 */ /* 0x000fe200078efcff */
[----:B------:R-:W-:Y:S02]  /*43d0*/  @!P1 IMAD.MOV.U32 R20, RZ, RZ, RZ ;  /* 0x000000ffff149224 */ /* 0x000fe400078e00ff */
[----:B------:R-:W-:Y:S02]  /*43e0*/  @P1 IMAD.MOV.U32 R20, RZ, RZ, RZ ;  /* 0x000000ffff141224 */ /* 0x000fe400078e00ff */
[----:B------:R-:W-:Y:S01]  /*43f0*/  @P1 IMAD.MOV.U32 R21, RZ, RZ, R6 ;  /* 0x000000ffff151224 */ /* 0x000fe200078e0006 */
[----:B------:R-:W-:Y:S06]  /*4400*/  BRA `(.L_x_45) ;  /* 0x0000000000147947 */ /* 0x000fec0003800000 */
.L_x_47:
[----:B------:R-:W-:Y:S01]  /*4410*/  LOP3.LUT R21, R15, 0x80000, RZ, 0xfc, !PT ;  /* 0x000800000f157812 */ /* 0x000fe200078efcff */
[----:B------:R-:W-:Y:S01]  /*4420*/  IMAD.MOV.U32 R20, RZ, RZ, R14 ;  /* 0x000000ffff147224 */ /* 0x000fe200078e000e */
[----:B------:R-:W-:Y:S06]  /*4430*/  BRA `(.L_x_45) ;  /* 0x0000000000087947 */ /* 0x000fec0003800000 */
.L_x_46:
[----:B------:R-:W-:Y:S01]  /*4440*/  LOP3.LUT R21, R17, 0x80000, RZ, 0xfc, !PT ;  /* 0x0008000011157812 */ /* 0x000fe200078efcff */
[----:B------:R-:W-:-:S07]  /*4450*/  IMAD.MOV.U32 R20, RZ, RZ, R16 ;  /* 0x000000ffff147224 */ /* 0x000fce00078e0010 */
.L_x_45:
[----:B------:R-:W-:Y:S05]  /*4460*/  BSYNC.RECONVERGENT B2 ;  /* 0x0000000000027941 */ /* 0x000fea0003800200 */
.L_x_43:
[----:B------:R-:W-:Y:S02]  /*4470*/  IMAD.MOV.U32 R10, RZ, RZ, R4 ;  /* 0x000000ffff0a7224 */ /* 0x000fe400078e0004 */
[----:B------:R-:W-:-:S04]  /*4480*/  IMAD.MOV.U32 R11, RZ, RZ, 0x0 ;  /* 0x00000000ff0b7424 */ /* 0x000fc800078e00ff */
[----:B------:R-:W-:Y:S05]  /*4490*/  RET.REL.NODEC R10 `(nullSpace1dBatchKernel) ;  /* 0xffffffb80ad87950 */ /* 0x000fea0003c3ffff */
.L_x_48:
[----:B------:R-:W-:-:S00]  /*44a0*/  BRA `(.L_x_48) ;  /* 0xfffffffc00fc7947 */ /* 0x000fc0000383ffff */
[----:B------:R-:W-:-:S00]  /*44b0*/  NOP ;  /* 0x0000000000007918 */ /* 0x000fc00000000000 */
        /* <DEDUP_REMOVED lines=12> */
.L_x_49:


//--------------------- .nv.shared.reserved.0     --------------------------
	.section	.nv.shared.reserved.0,"aw",@nobits
	.weak		__nv_reservedSMEM_offset_0_alias
	.size		__nv_reservedSMEM_offset_0_alias, 0, 64
	.other		__nv_reservedSMEM_offset_0_alias,@"STO_CUDA_RESERVED_SHARED STV_DEFAULT"
__nv_reservedSMEM_offset_0_alias:
	.zero		0
	.zero		64


//--------------------- .nv.constant0.nullSpace1dBatchKernel --------------------------
	.section	.nv.constant0.nullSpace1dBatchKernel,"a",@progbits
	.sectionflags	@""
	.align	4
.nv.constant0.nullSpace1dBatchKernel:
	.zero		944


//--------------------- SYMBOLS --------------------------

	.type		.nv.reservedSmem.offset0,@object
	.size		.nv.reservedSmem.offset0,0x4
